// auto-generated by cutlass_sweep.gemm — config: {"arch": "sm_90", "cluster_m": 8, "cluster_n": 1, "dtype": "fp16", "dtype_b": "fp16", "layout": "nt", "stages": 0, "tile_k": 128, "tile_m": 128, "tile_n": 128}
#include "cutlass/cutlass.h"
#include "cutlass/gemm/collective/collective_builder.hpp"
#include "cutlass/gemm/device/gemm_universal_adapter.h"
#include "cutlass/gemm/kernel/gemm_universal.hpp"
#include "cutlass/epilogue/collective/collective_builder.hpp"

using ElemA = cutlass::half_t;
using ElemB = cutlass::half_t;
using ElemCD = cutlass::half_t;
using Acc  = float;
using TileShape    = cute::Shape<cute::_128, cute::_128, cute::_128>;
using ClusterShape = cute::Shape<cute::_8, cute::_1, cute::_1>;

using CollectiveEpilogue = typename cutlass::epilogue::collective::CollectiveBuilder<
    cutlass::arch::Sm90, cutlass::arch::OpClassTensorOp,
    TileShape, ClusterShape,
    cutlass::epilogue::collective::EpilogueTileAuto,
    Acc, Acc,
    ElemCD, cutlass::layout::RowMajor, 128 / cutlass::sizeof_bits<ElemCD>::value,
    ElemCD, cutlass::layout::RowMajor, 128 / cutlass::sizeof_bits<ElemCD>::value,
    cutlass::epilogue::collective::EpilogueScheduleAuto
  >::CollectiveOp;

using CollectiveMainloop = typename cutlass::gemm::collective::CollectiveBuilder<
    cutlass::arch::Sm90, cutlass::arch::OpClassTensorOp,
    ElemA, cutlass::layout::RowMajor, 128 / cutlass::sizeof_bits<ElemA>::value,
    ElemB, cutlass::layout::ColumnMajor, 128 / cutlass::sizeof_bits<ElemB>::value,
    Acc,
    TileShape, ClusterShape,
    cutlass::gemm::collective::StageCountAutoCarveout<static_cast<int>(sizeof(typename CollectiveEpilogue::SharedStorage))>,
    cutlass::gemm::collective::KernelScheduleAuto
  >::CollectiveOp;

using GemmKernel = cutlass::gemm::kernel::GemmUniversal<
    cute::Shape<int,int,int,int>,
    CollectiveMainloop,
    CollectiveEpilogue
>;
using Gemm = cutlass::gemm::device::GemmUniversalAdapter<GemmKernel>;

// Force the device kernel symbol into the cubin without needing a host main.
auto* _anchor = &cutlass::device_kernel<GemmKernel>;


// ===== COMPILED SASS (sm_90a) =====

	.target	sm_90a

	.elftype	@"ET_EXEC"


//--------------------- .note.nv.tkinfo           --------------------------
	.section	.note.nv.tkinfo,"",@"SHT_NOTE"
	.sectionflags	@"SHF_NOTE_NV_TKINFO"
	.tkinfo
        /*0018*/ 	.word	0x00000002
        /*0030*/ 	.string	""
        /*0030*/ 	.string	"ptxas"
        /*0030*/ 	.string	"Cuda compilation tools, release 13.0, V13.0.88"
        /*0030*/ 	.string	"Build cuda_13.0.r13.0/compiler.36424714_0"
        /*0030*/ 	.string	"-arch sm_90a -m 64 "



//--------------------- .note.nv.cuinfo           --------------------------
	.section	.note.nv.cuinfo,"",@"SHT_NOTE"
	.sectionflags	@"SHF_NOTE_NV_CUINFO"
        /*0018*/ 	.short	0x0002
        /*001a*/ 	.short	0x005a
        /*001c*/ 	.short	0x0082
	.zero		2


//--------------------- .nv.info                  --------------------------
	.section	.nv.info,"",@"SHT_CUDA_INFO"
	.align	4


	//----- nvinfo : EIATTR_REGCOUNT
	.align		4
        /*0000*/ 	.byte	0x04, 0x2f
        /*0002*/ 	.short	(.L_15 - .L_14)
	.align		4
.L_14:
        /*0004*/ 	.word	index@(_ZN7cutlass13device_kernelINS_4gemm6kernel13GemmUniversalIN4cute5tupleIJiiiiEEENS1_10collective13CollectiveMmaINS1_34MainloopSm90TmaGmmaWarpSpecializedILi3ENS5_IJNS4_1CILi8EEENSA_ILi1EEESC_EEENS1_35KernelTmaWarpSpecializedCooperativeEEENS5_IJNSA_ILi128EEESG_SG_EEENS_6half_tENS5_IJlSC_lEEESI_SJ_NS4_8TiledMMAINS4_8MMA_AtomIJNS4_4SM904GMMA26MMA_64x128x16_F32F16F16_SSILNSN_5MajorE0ELSP_0ELNSN_7ScaleInE1ELSQ_1EEEEEENS4_6LayoutINS5_IJNSA_ILi2EEESC_SC_EEENS5_IJSC_NSA_ILi0EEESW_EEEEENS5_IJNS4_10UnderscoreESZ_SZ_EEEEENS4_13SM90_TMA_LOADENS4_14ComposedLayoutINS4_7SwizzleILi3ELi4ELi3EEENS4_18smem_ptr_flag_bitsILi16EEENST_INS5_IJSB_NSA_ILi64EEEEEENS5_IJS18_SC_EEEEEEEvNS4_8identityENS4_23SM90_TMA_LOAD_MULTICASTES1C_vS1D_EENS_8epilogue10collective6detail29Sm90TmaWarpSpecializedAdapterINS1H_15DefaultEpilogueISI_SJ_SJ_NS1G_6thread17LinearCombinationISI_Li1EffLNS1L_9ScaleType4KindE0ELNS_15FloatRoundStyleE2ESI_EENS1_15EpilogueDefaultEEEEEvvEEEEvNT_6ParamsE)
        /*0008*/ 	.word	0x000000a8


	//----- nvinfo : EIATTR_FRAME_SIZE
	.align		4
.L_15:
        /*000c*/ 	.byte	0x04, 0x11
        /*000e*/ 	.short	(.L_17 - .L_16)
	.align		4
.L_16:
        /*0010*/ 	.word	index@(_ZN7cutlass13device_kernelINS_4gemm6kernel13GemmUniversalIN4cute5tupleIJiiiiEEENS1_10collective13CollectiveMmaINS1_34MainloopSm90TmaGmmaWarpSpecializedILi3ENS5_IJNS4_1CILi8EEENSA_ILi1EEESC_EEENS1_35KernelTmaWarpSpecializedCooperativeEEENS5_IJNSA_ILi128EEESG_SG_EEENS_6half_tENS5_IJlSC_lEEESI_SJ_NS4_8TiledMMAINS4_8MMA_AtomIJNS4_4SM904GMMA26MMA_64x128x16_F32F16F16_SSILNSN_5MajorE0ELSP_0ELNSN_7ScaleInE1ELSQ_1EEEEEENS4_6LayoutINS5_IJNSA_ILi2EEESC_SC_EEENS5_IJSC_NSA_ILi0EEESW_EEEEENS5_IJNS4_10UnderscoreESZ_SZ_EEEEENS4_13SM90_TMA_LOADENS4_14ComposedLayoutINS4_7SwizzleILi3ELi4ELi3EEENS4_18smem_ptr_flag_bitsILi16EEENST_INS5_IJSB_NSA_ILi64EEEEEENS5_IJS18_SC_EEEEEEEvNS4_8identityENS4_23SM90_TMA_LOAD_MULTICASTES1C_vS1D_EENS_8epilogue10collective6detail29Sm90TmaWarpSpecializedAdapterINS1H_15DefaultEpilogueISI_SJ_SJ_NS1G_6thread17LinearCombinationISI_Li1EffLNS1L_9ScaleType4KindE0ELNS_15FloatRoundStyleE2ESI_EENS1_15EpilogueDefaultEEEEEvvEEEEvNT_6ParamsE)
        /*0014*/ 	.word	0x00000000


	//----- nvinfo : EIATTR_MIN_STACK_SIZE
	.align		4
.L_17:
        /*0018*/ 	.byte	0x04, 0x12
        /*001a*/ 	.short	(.L_19 - .L_18)
	.align		4
.L_18:
        /*001c*/ 	.word	index@(_ZN7cutlass13device_kernelINS_4gemm6kernel13GemmUniversalIN4cute5tupleIJiiiiEEENS1_10collective13CollectiveMmaINS1_34MainloopSm90TmaGmmaWarpSpecializedILi3ENS5_IJNS4_1CILi8EEENSA_ILi1EEESC_EEENS1_35KernelTmaWarpSpecializedCooperativeEEENS5_IJNSA_ILi128EEESG_SG_EEENS_6half_tENS5_IJlSC_lEEESI_SJ_NS4_8TiledMMAINS4_8MMA_AtomIJNS4_4SM904GMMA26MMA_64x128x16_F32F16F16_SSILNSN_5MajorE0ELSP_0ELNSN_7ScaleInE1ELSQ_1EEEEEENS4_6LayoutINS5_IJNSA_ILi2EEESC_SC_EEENS5_IJSC_NSA_ILi0EEESW_EEEEENS5_IJNS4_10UnderscoreESZ_SZ_EEEEENS4_13SM90_TMA_LOADENS4_14ComposedLayoutINS4_7SwizzleILi3ELi4ELi3EEENS4_18smem_ptr_flag_bitsILi16EEENST_INS5_IJSB_NSA_ILi64EEEEEENS5_IJS18_SC_EEEEEEEvNS4_8identityENS4_23SM90_TMA_LOAD_MULTICASTES1C_vS1D_EENS_8epilogue10collective6detail29Sm90TmaWarpSpecializedAdapterINS1H_15DefaultEpilogueISI_SJ_SJ_NS1G_6thread17LinearCombinationISI_Li1EffLNS1L_9ScaleType4KindE0ELNS_15FloatRoundStyleE2ESI_EENS1_15EpilogueDefaultEEEEEvvEEEEvNT_6ParamsE)
        /*0020*/ 	.word	0x00000000
.L_19:


//--------------------- .nv.compat                --------------------------
	.section	.nv.compat,"",@"SHT_CUDA_COMPAT_INFO"
	.align	4
        /*0000*/ 	.byte	0x02, 0x09, 0x01, 0x00, 0x02, 0x02, 0x04, 0x00, 0x02, 0x05, 0x05, 0x00, 0x03, 0x07, 0x01, 0x01
        /*0010*/ 	.byte	0x02, 0x03, 0x01, 0x00, 0x02, 0x06, 0x01, 0x00, 0x04, 0x0b, 0x08, 0x00, 0x00, 0x00, 0x00, 0x00
        /*0020*/ 	.byte	0x00, 0x00, 0x00, 0x00


//--------------------- .nv.info._ZN7cutlass13device_kernelINS_4gemm6kernel13GemmUniversalIN4cute5tupleIJiiiiEEENS1_10collective13CollectiveMmaINS1_34MainloopSm90TmaGmmaWarpSpecializedILi3ENS5_IJNS4_1CILi8EEENSA_ILi1EEESC_EEENS1_35KernelTmaWarpSpecializedCooperativeEEENS5_IJNSA_ILi128EEESG_SG_EEENS_6half_tENS5_IJlSC_lEEESI_SJ_NS4_8TiledMMAINS4_8MMA_AtomIJNS4_4SM904GMMA26MMA_64x128x16_F32F16F16_SSILNSN_5MajorE0ELSP_0ELNSN_7ScaleInE1ELSQ_1EEEEEENS4_6LayoutINS5_IJNSA_ILi2EEESC_SC_EEENS5_IJSC_NSA_ILi0EEESW_EEEEENS5_IJNS4_10UnderscoreESZ_SZ_EEEEENS4_13SM90_TMA_LOADENS4_14ComposedLayoutINS4_7SwizzleILi3ELi4ELi3EEENS4_18smem_ptr_flag_bitsILi16EEENST_INS5_IJSB_NSA_ILi64EEEEEENS5_IJS18_SC_EEEEEEEvNS4_8identityENS4_23SM90_TMA_LOAD_MULTICASTES1C_vS1D_EENS_8epilogue10collective6detail29Sm90TmaWarpSpecializedAdapterINS1H_15DefaultEpilogueISI_SJ_SJ_NS1G_6thread17LinearCombinationISI_Li1EffLNS1L_9ScaleType4KindE0ELNS_15FloatRoundStyleE2ESI_EENS1_15EpilogueDefaultEEEEEvvEEEEvNT_6ParamsE --------------------------
	.section	.nv.info._ZN7cutlass13device_kernelINS_4gemm6kernel13GemmUniversalIN4cute5tupleIJiiiiEEENS1_10collective13CollectiveMmaINS1_34MainloopSm90TmaGmmaWarpSpecializedILi3ENS5_IJNS4_1CILi8EEENSA_ILi1EEESC_EEENS1_35KernelTmaWarpSpecializedCooperativeEEENS5_IJNSA_ILi128EEESG_SG_EEENS_6half_tENS5_IJlSC_lEEESI_SJ_NS4_8TiledMMAINS4_8MMA_AtomIJNS4_4SM904GMMA26MMA_64x128x16_F32F16F16_SSILNSN_5MajorE0ELSP_0ELNSN_7ScaleInE1ELSQ_1EEEEEENS4_6LayoutINS5_IJNSA_ILi2EEESC_SC_EEENS5_IJSC_NSA_ILi0EEESW_EEEEENS5_IJNS4_10UnderscoreESZ_SZ_EEEEENS4_13SM90_TMA_LOADENS4_14ComposedLayoutINS4_7SwizzleILi3ELi4ELi3EEENS4_18smem_ptr_flag_bitsILi16EEENST_INS5_IJSB_NSA_ILi64EEEEEENS5_IJS18_SC_EEEEEEEvNS4_8identityENS4_23SM90_TMA_LOAD_MULTICASTES1C_vS1D_EENS_8epilogue10collective6detail29Sm90TmaWarpSpecializedAdapterINS1H_15DefaultEpilogueISI_SJ_SJ_NS1G_6thread17LinearCombinationISI_Li1EffLNS1L_9ScaleType4KindE0ELNS_15FloatRoundStyleE2ESI_EENS1_15EpilogueDefaultEEEEEvvEEEEvNT_6ParamsE,"",@"SHT_CUDA_INFO"
	.sectionflags	@""
	.align	4


	//----- nvinfo : EIATTR_CUDA_API_VERSION
	.align		4
        /*0000*/ 	.byte	0x04, 0x37
        /*0002*/ 	.short	(.L_21 - .L_20)
.L_20:
        /*0004*/ 	.word	0x00000082


	//----- nvinfo : EIATTR_KPARAM_INFO
	.align		4
.L_21:
        /*0008*/ 	.byte	0x04, 0x17
        /*000a*/ 	.short	(.L_23 - .L_22)
.L_22:
        /*000c*/ 	.word	0x00000000
        /*0010*/ 	.short	0x0000
        /*0012*/ 	.short	0x0070
        /*0014*/ 	.byte	0x00, 0xf0, 0x01, 0x10


	//----- nvinfo : EIATTR_SPARSE_MMA_MASK
	.align		4
.L_23:
        /*0018*/ 	.byte	0x03, 0x50
        /*001a*/ 	.short	0x0000


	//----- nvinfo : EIATTR_MAXREG_COUNT
	.align		4
        /*001c*/ 	.byte	0x03, 0x1b
        /*001e*/ 	.short	0x00a8


	//----- nvinfo : EIATTR_NUM_BARRIERS
	.align		4
        /*0020*/ 	.byte	0x02, 0x4c
        /*0022*/ 	.byte	0x01
	.zero		1


	//----- nvinfo : EIATTR_EXTERNS
	.align		4
        /*0024*/ 	.byte	0x04, 0x0f
        /*0026*/ 	.short	(.L_25 - .L_24)


	//   ....[0]....
	.align		4
.L_24:
        /*0028*/ 	.word	index@(__assertfail)


	//----- nvinfo : EIATTR_MERCURY_ISA_VERSION
	.align		4
.L_25:
        /*002c*/ 	.byte	0x03, 0x5f
        /*002e*/ 	.short	0x0101


	//----- nvinfo : EIATTR_INT_WARP_WIDE_INSTR_OFFSETS
	.align		4
        /*0030*/ 	.byte	0x04, 0x31
        /*0032*/ 	.short	(.L_27 - .L_26)


	//   ....[0]....
.L_26:
        /*0034*/ 	.word	0x000004a0


	//   ....[1]....
        /*0038*/ 	.word	0x000004d0


	//   ....[2]....
        /*003c*/ 	.word	0x00000680


	//   ....[3]....
        /*0040*/ 	.word	0x00002260


	//----- nvinfo : EIATTR_COOP_GROUP_MASK_REGIDS
	.align		4
.L_27:
        /*0044*/ 	.byte	0x04, 0x29
        /*0046*/ 	.short	(.L_29 - .L_28)


	//   ....[0]....
.L_28:
        /*0048*/ 	.word	0xffffffff


	//   ....[1]....
        /*004c*/ 	.word	0xffffffff


	//   ....[2]....
        /*0050*/ 	.word	0xffffffff


	//   ....[3]....
        /*0054*/ 	.word	0xffffffff


	//   ....[4]....
        /*0058*/ 	.word	0xffffffff


	//   ....[5]....
        /*005c*/ 	.word	0xffffffff


	//----- nvinfo : EIATTR_COOP_GROUP_INSTR_OFFSETS
	.align		4
.L_29:
        /*0060*/ 	.byte	0x04, 0x28
        /*0062*/ 	.short	(.L_31 - .L_30)


	//   ....[0]....
.L_30:
        /*0064*/ 	.word	0x00000060


	//   ....[1]....
        /*0068*/ 	.word	0x00000070


	//   ....[2]....
        /*006c*/ 	.word	0x00000130


	//   ....[3]....
        /*0070*/ 	.word	0x000002e0


	//   ....[4]....
        /*0074*/ 	.word	0x000007e0


	//   ....[5]....
        /*0078*/ 	.word	0x00001460


	//----- nvinfo : EIATTR_REG_RECONFIG
	.align		4
.L_31:
        /*007c*/ 	.byte	0x01, 0x54
	.zero		2


	//----- nvinfo : EIATTR_SYSCALL_OFFSETS
	.align		4
        /*0080*/ 	.byte	0x04, 0x46
        /*0082*/ 	.short	(.L_33 - .L_32)


	//   ....[0]....
.L_32:
        /*0084*/ 	.word	0x00001650


	//----- nvinfo : EIATTR_MBARRIER_INSTR_OFFSETS
	.align		4
.L_33:
        /*0088*/ 	.byte	0x04, 0x39
        /*008a*/ 	.short	(.L_35 - .L_34)


	//   ....[0]....
.L_34:
        /*008c*/ 	.word	0x00000260
        /*0090*/ 	.word	0x000000ff
        /*0094*/ 	.word	0x00000000
        /*0098*/ 	.short	0x0100
        /*009a*/ 	.byte	0x08
	.zero		1


	//   ....[1]....
        /*009c*/ 	.word	0x00000270
        /*00a0*/ 	.word	0x000000ff
        /*00a4*/ 	.word	0x00000018
        /*00a8*/ 	.short	0x0100
        /*00aa*/ 	.byte	0x08
	.zero		1


	//   ....[2]....
        /*00ac*/ 	.word	0x00000280
        /*00b0*/ 	.word	0x000000ff
        /*00b4*/ 	.word	0x00000008
        /*00b8*/ 	.short	0x0100
        /*00ba*/ 	.byte	0x08
	.zero		1


	//   ....[3]....
        /*00bc*/ 	.word	0x00000290
        /*00c0*/ 	.word	0x000000ff
        /*00c4*/ 	.word	0x00000020
        /*00c8*/ 	.short	0x0100
        /*00ca*/ 	.byte	0x08
	.zero		1


	//   ....[4]....
        /*00cc*/ 	.word	0x000002a0
        /*00d0*/ 	.word	0x000000ff
        /*00d4*/ 	.word	0x00000010
        /*00d8*/ 	.short	0x0100
        /*00da*/ 	.byte	0x08
	.zero		1


	//   ....[5]....
        /*00dc*/ 	.word	0x000002b0
        /*00e0*/ 	.word	0x000000ff
        /*00e4*/ 	.word	0x00000028
        /*00e8*/ 	.short	0x0100
        /*00ea*/ 	.byte	0x08
	.zero		1


	//   ....[6]....
        /*00ec*/ 	.word	0x00000710
        /*00f0*/ 	.word	0x000000ff
        /*00f4*/ 	.word	0x00000040
        /*00f8*/ 	.short	0x0100
        /*00fa*/ 	.byte	0x06
	.zero		1


	//   ....[7]....
        /*00fc*/ 	.word	0x00000790
        /*0100*/ 	.word	0x000000ff
        /*0104*/ 	.word	0x00000048
        /*0108*/ 	.short	0x0100
        /*010a*/ 	.byte	0x06
	.zero		1


	//   ....[8]....
        /*010c*/ 	.word	0x00001710
        /*0110*/ 	.word	0x00000003
        /*0114*/ 	.word	0x00000000
        /*0118*/ 	.short	0x010a
        /*011a*/ 	.byte	0x3f
	.zero		1


	//   ....[9]....
        /*011c*/ 	.word	0x00001770
        /*0120*/ 	.word	0x00000003
        /*0124*/ 	.word	0x00000000
        /*0128*/ 	.short	0x010a
        /*012a*/ 	.byte	0x3f
	.zero		1


	//   ....[10]....
        /*012c*/ 	.word	0x00001cb0
        /*0130*/ 	.word	0x00000005
        /*0134*/ 	.word	0x00000000
        /*0138*/ 	.short	0x010a
        /*013a*/ 	.byte	0x3f
	.zero		1


	//   ....[11]....
        /*013c*/ 	.word	0x00001cf0
        /*0140*/ 	.word	0x00000005
        /*0144*/ 	.word	0x00000000
        /*0148*/ 	.short	0x010a
        /*014a*/ 	.byte	0x3f
	.zero		1


	//   ....[12]....
        /*014c*/ 	.word	0x00002110
        /*0150*/ 	.word	0x00000004
        /*0154*/ 	.word	0x00000000
        /*0158*/ 	.short	0x0101
        /*015a*/ 	.byte	0x3f
	.zero		1


	//   ....[13]....
        /*015c*/ 	.word	0x00002300
        /*0160*/ 	.word	0x00000000
        /*0164*/ 	.word	0x00000000
        /*0168*/ 	.short	0x0101
        /*016a*/ 	.byte	0x3f
	.zero		1


	//   ....[14]....
        /*016c*/ 	.word	0x00007430
        /*0170*/ 	.word	0x00000017
        /*0174*/ 	.word	0x00000018
        /*0178*/ 	.short	0x010a
        /*017a*/ 	.byte	0x3f
	.zero		1


	//   ....[15]....
        /*017c*/ 	.word	0x00007870
        /*0180*/ 	.word	0x00000006
        /*0184*/ 	.word	0x00000048
        /*0188*/ 	.short	0x0101
        /*018a*/ 	.byte	0x3f
	.zero		1


	//   ....[16]....
        /*018c*/ 	.word	0x00007fc0
        /*0190*/ 	.word	0x00000007
        /*0194*/ 	.word	0x00000000
        /*0198*/ 	.short	0x010a
        /*019a*/ 	.byte	0x3f
	.zero		1


	//   ....[17]....
        /*019c*/ 	.word	0x00008040
        /*01a0*/ 	.word	0x00000004
        /*01a4*/ 	.word	0x00000000
        /*01a8*/ 	.short	0x010a
        /*01aa*/ 	.byte	0x3f
	.zero		1


	//   ....[18]....
        /*01ac*/ 	.word	0x000080d0
        /*01b0*/ 	.word	0x00000005
        /*01b4*/ 	.word	0x00000000
        /*01b8*/ 	.short	0x010a
        /*01ba*/ 	.byte	0x3f
	.zero		1


	//   ....[19]....
        /*01bc*/ 	.word	0x00008130
        /*01c0*/ 	.word	0x00000003
        /*01c4*/ 	.word	0x00000000
        /*01c8*/ 	.short	0x010a
        /*01ca*/ 	.byte	0x3f
	.zero		1


	//   ....[20]....
        /*01cc*/ 	.word	0x00008180
        /*01d0*/ 	.word	0x00000005
        /*01d4*/ 	.word	0x00000000
        /*01d8*/ 	.short	0x010a
        /*01da*/ 	.byte	0x3f
	.zero		1


	//   ....[21]....
        /*01dc*/ 	.word	0x00008250
        /*01e0*/ 	.word	0x00000017
        /*01e4*/ 	.word	0x00000018
        /*01e8*/ 	.short	0x010a
        /*01ea*/ 	.byte	0x3f
	.zero		1


	//   ....[22]....
        /*01ec*/ 	.word	0x00008320
        /*01f0*/ 	.word	0x00000007
        /*01f4*/ 	.word	0x00000000
        /*01f8*/ 	.short	0x010a
        /*01fa*/ 	.byte	0x3f
	.zero		1


	//   ....[23]....
        /*01fc*/ 	.word	0x00008370
        /*0200*/ 	.word	0x00000004
        /*0204*/ 	.word	0x00000000
        /*0208*/ 	.short	0x010a
        /*020a*/ 	.byte	0x3f
	.zero		1


	//----- nvinfo : EIATTR_NUM_MBARRIERS
	.align		4
.L_35:
        /*020c*/ 	.byte	0x03, 0x38
        /*020e*/ 	.short	0x0008


	//----- nvinfo : EIATTR_EXIT_INSTR_OFFSETS
	.align		4
        /*0210*/ 	.byte	0x04, 0x1c
        /*0212*/ 	.short	(.L_37 - .L_36)


	//   ....[0]....
.L_36:
        /*0214*/ 	.word	0x000009b0


	//   ....[1]....
        /*0218*/ 	.word	0x000011c0


	//   ....[2]....
        /*021c*/ 	.word	0x00006bb0


	//   ....[3]....
        /*0220*/ 	.word	0x00007110


	//   ....[4]....
        /*0224*/ 	.word	0x00008120


	//----- nvinfo : EIATTR_MAX_THREADS
	.align		4
.L_37:
        /*0228*/ 	.byte	0x04, 0x05
        /*022a*/ 	.short	(.L_39 - .L_38)
.L_38:
        /*022c*/ 	.word	0x00000180
        /*0230*/ 	.word	0x00000001
        /*0234*/ 	.word	0x00000001


	//----- nvinfo : EIATTR_CRS_STACK_SIZE
	.align		4
.L_39:
        /*0238*/ 	.byte	0x04, 0x1e
        /*023a*/ 	.short	(.L_41 - .L_40)
.L_40:
        /*023c*/ 	.word	0x00000000


	//----- nvinfo : EIATTR_CBANK_PARAM_SIZE
	.align		4
.L_41:
        /*0240*/ 	.byte	0x03, 0x19
        /*0242*/ 	.short	0x0470


	//----- nvinfo : EIATTR_PARAM_CBANK
	.align		4
        /*0244*/ 	.byte	0x04, 0x0a
        /*0246*/ 	.short	(.L_43 - .L_42)
	.align		4
.L_42:
        /*0248*/ 	.word	index@(.nv.constant0._ZN7cutlass13device_kernelINS_4gemm6kernel13GemmUniversalIN4cute5tupleIJiiiiEEENS1_10collective13CollectiveMmaINS1_34MainloopSm90TmaGmmaWarpSpecializedILi3ENS5_IJNS4_1CILi8EEENSA_ILi1EEESC_EEENS1_35KernelTmaWarpSpecializedCooperativeEEENS5_IJNSA_ILi128EEESG_SG_EEENS_6half_tENS5_IJlSC_lEEESI_SJ_NS4_8TiledMMAINS4_8MMA_AtomIJNS4_4SM904GMMA26MMA_64x128x16_F32F16F16_SSILNSN_5MajorE0ELSP_0ELNSN_7ScaleInE1ELSQ_1EEEEEENS4_6LayoutINS5_IJNSA_ILi2EEESC_SC_EEENS5_IJSC_NSA_ILi0EEESW_EEEEENS5_IJNS4_10UnderscoreESZ_SZ_EEEEENS4_13SM90_TMA_LOADENS4_14ComposedLayoutINS4_7SwizzleILi3ELi4ELi3EEENS4_18smem_ptr_flag_bitsILi16EEENST_INS5_IJSB_NSA_ILi64EEEEEENS5_IJS18_SC_EEEEEEEvNS4_8identityENS4_23SM90_TMA_LOAD_MULTICASTES1C_vS1D_EENS_8epilogue10collective6detail29Sm90TmaWarpSpecializedAdapterINS1H_15DefaultEpilogueISI_SJ_SJ_NS1G_6thread17LinearCombinationISI_Li1EffLNS1L_9ScaleType4KindE0ELNS_15FloatRoundStyleE2ESI_EENS1_15EpilogueDefaultEEEEEvvEEEEvNT_6ParamsE)
        /*024c*/ 	.short	0x0210
        /*024e*/ 	.short	0x0470


	//----- nvinfo : EIATTR_SW_WAR
	.align		4
.L_43:
        /*0250*/ 	.byte	0x04, 0x36
        /*0252*/ 	.short	(.L_45 - .L_44)
.L_44:
        /*0254*/ 	.word	0x00000008
.L_45:


//--------------------- .nv.callgraph             --------------------------
	.section	.nv.callgraph,"",@"SHT_CUDA_CALLGRAPH"
	.align	4
	.sectionentsize	8
	.align		4
        /*0000*/ 	.word	0x00000000
	.align		4
        /*0004*/ 	.word	0xffffffff
	.align		4
        /*0008*/ 	.word	index@(_ZN7cutlass13device_kernelINS_4gemm6kernel13GemmUniversalIN4cute5tupleIJiiiiEEENS1_10collective13CollectiveMmaINS1_34MainloopSm90TmaGmmaWarpSpecializedILi3ENS5_IJNS4_1CILi8EEENSA_ILi1EEESC_EEENS1_35KernelTmaWarpSpecializedCooperativeEEENS5_IJNSA_ILi128EEESG_SG_EEENS_6half_tENS5_IJlSC_lEEESI_SJ_NS4_8TiledMMAINS4_8MMA_AtomIJNS4_4SM904GMMA26MMA_64x128x16_F32F16F16_SSILNSN_5MajorE0ELSP_0ELNSN_7ScaleInE1ELSQ_1EEEEEENS4_6LayoutINS5_IJNSA_ILi2EEESC_SC_EEENS5_IJSC_NSA_ILi0EEESW_EEEEENS5_IJNS4_10UnderscoreESZ_SZ_EEEEENS4_13SM90_TMA_LOADENS4_14ComposedLayoutINS4_7SwizzleILi3ELi4ELi3EEENS4_18smem_ptr_flag_bitsILi16EEENST_INS5_IJSB_NSA_ILi64EEEEEENS5_IJS18_SC_EEEEEEEvNS4_8identityENS4_23SM90_TMA_LOAD_MULTICASTES1C_vS1D_EENS_8epilogue10collective6detail29Sm90TmaWarpSpecializedAdapterINS1H_15DefaultEpilogueISI_SJ_SJ_NS1G_6thread17LinearCombinationISI_Li1EffLNS1L_9ScaleType4KindE0ELNS_15FloatRoundStyleE2ESI_EENS1_15EpilogueDefaultEEEEEvvEEEEvNT_6ParamsE)
	.align		4
        /*000c*/ 	.word	index@(__assertfail)
	.align		4
        /*0010*/ 	.word	0x00000000
	.align		4
        /*0014*/ 	.word	0xfffffffe
	.align		4
        /*0018*/ 	.word	0x00000000
	.align		4
        /*001c*/ 	.word	0xfffffffd
	.align		4
        /*0020*/ 	.word	0x00000000
	.align		4
        /*0024*/ 	.word	0xfffffffc


//--------------------- .nv.constant4             --------------------------
	.section	.nv.constant4,"a",@progbits
	.align	8
	.align		8
.nv.constant4:
        /*0000*/ 	.dword	__assertfail
	.align		8
        /*0008*/ 	.dword	__unnamed_1
	.align		8
        /*0010*/ 	.dword	_ZN40_INTERNAL_48923799_4_k_cu_eb12f6cd_237794cuda3std3__45__cpo5beginE
	.align		8
        /*0018*/ 	.dword	_ZN40_INTERNAL_48923799_4_k_cu_eb12f6cd_237794cuda3std3__45__cpo3endE
	.align		8
        /*0020*/ 	.dword	_ZN40_INTERNAL_48923799_4_k_cu_eb12f6cd_237794cuda3std3__45__cpo6cbeginE
	.align		8
        /*0028*/ 	.dword	_ZN40_INTERNAL_48923799_4_k_cu_eb12f6cd_237794cuda3std3__45__cpo4cendE
	.align		8
        /*0030*/ 	.dword	_ZN40_INTERNAL_48923799_4_k_cu_eb12f6cd_237794cuda3std3__442_GLOBAL__N__48923799_4_k_cu_eb12f6cd_237796ignoreE
	.align		8
        /*0038*/ 	.dword	_ZN40_INTERNAL_48923799_4_k_cu_eb12f6cd_237794cuda3std3__419piecewise_constructE
	.align		8
        /*0040*/ 	.dword	_ZN40_INTERNAL_48923799_4_k_cu_eb12f6cd_237794cuda3std3__48in_placeE
	.align		8
        /*0048*/ 	.dword	_ZN40_INTERNAL_48923799_4_k_cu_eb12f6cd_237794cuda3std6ranges3__45__cpo4swapE
	.align		8
        /*0050*/ 	.dword	_ZN40_INTERNAL_48923799_4_k_cu_eb12f6cd_237794cuda3std6ranges3__45__cpo9iter_moveE
	.align		8
        /*0058*/ 	.dword	_ZN40_INTERNAL_48923799_4_k_cu_eb12f6cd_237794cute7productE
	.align		8
        /*0060*/ 	.dword	_ZN40_INTERNAL_48923799_4_k_cu_eb12f6cd_237794cute1_E
	.align		8
        /*0068*/ 	.dword	$str$22
	.align		8
        /*0070*/ 	.dword	$str$23


//--------------------- .text._ZN7cutlass13device_kernelINS_4gemm6kernel13GemmUniversalIN4cute5tupleIJiiiiEEENS1_10collective13CollectiveMmaINS1_34MainloopSm90TmaGmmaWarpSpecializedILi3ENS5_IJNS4_1CILi8EEENSA_ILi1EEESC_EEENS1_35KernelTmaWarpSpecializedCooperativeEEENS5_IJNSA_ILi128EEESG_SG_EEENS_6half_tENS5_IJlSC_lEEESI_SJ_NS4_8TiledMMAINS4_8MMA_AtomIJNS4_4SM904GMMA26MMA_64x128x16_F32F16F16_SSILNSN_5MajorE0ELSP_0ELNSN_7ScaleInE1ELSQ_1EEEEEENS4_6LayoutINS5_IJNSA_ILi2EEESC_SC_EEENS5_IJSC_NSA_ILi0EEESW_EEEEENS5_IJNS4_10UnderscoreESZ_SZ_EEEEENS4_13SM90_TMA_LOADENS4_14ComposedLayoutINS4_7SwizzleILi3ELi4ELi3EEENS4_18smem_ptr_flag_bitsILi16EEENST_INS5_IJSB_NSA_ILi64EEEEEENS5_IJS18_SC_EEEEEEEvNS4_8identityENS4_23SM90_TMA_LOAD_MULTICASTES1C_vS1D_EENS_8epilogue10collective6detail29Sm90TmaWarpSpecializedAdapterINS1H_15DefaultEpilogueISI_SJ_SJ_NS1G_6thread17LinearCombinationISI_Li1EffLNS1L_9ScaleType4KindE0ELNS_15FloatRoundStyleE2ESI_EENS1_15EpilogueDefaultEEEEEvvEEEEvNT_6ParamsE --------------------------
	.section	.text._ZN7cutlass13device_kernelINS_4gemm6kernel13GemmUniversalIN4cute5tupleIJiiiiEEENS1_10collective13CollectiveMmaINS1_34MainloopSm90TmaGmmaWarpSpecializedILi3ENS5_IJNS4_1CILi8EEENSA_ILi1EEESC_EEENS1_35KernelTmaWarpSpecializedCooperativeEEENS5_IJNSA_ILi128EEESG_SG_EEENS_6half_tENS5_IJlSC_lEEESI_SJ_NS4_8TiledMMAINS4_8MMA_AtomIJNS4_4SM904GMMA26MMA_64x128x16_F32F16F16_SSILNSN_5MajorE0ELSP_0ELNSN_7ScaleInE1ELSQ_1EEEEEENS4_6LayoutINS5_IJNSA_ILi2EEESC_SC_EEENS5_IJSC_NSA_ILi0EEESW_EEEEENS5_IJNS4_10UnderscoreESZ_SZ_EEEEENS4_13SM90_TMA_LOADENS4_14ComposedLayoutINS4_7SwizzleILi3ELi4ELi3EEENS4_18smem_ptr_flag_bitsILi16EEENST_INS5_IJSB_NSA_ILi64EEEEEENS5_IJS18_SC_EEEEEEEvNS4_8identityENS4_23SM90_TMA_LOAD_MULTICASTES1C_vS1D_EENS_8epilogue10collective6detail29Sm90TmaWarpSpecializedAdapterINS1H_15DefaultEpilogueISI_SJ_SJ_NS1G_6thread17LinearCombinationISI_Li1EffLNS1L_9ScaleType4KindE0ELNS_15FloatRoundStyleE2ESI_EENS1_15EpilogueDefaultEEEEEvvEEEEvNT_6ParamsE,"ax",@progbits
	.align	128
.text._ZN7cutlass13device_kernelINS_4gemm6kernel13GemmUniversalIN4cute5tupleIJiiiiEEENS1_10collective13CollectiveMmaINS1_34MainloopSm90TmaGmmaWarpSpecializedILi3ENS5_IJNS4_1CILi8EEENSA_ILi1EEESC_EEENS1_35KernelTmaWarpSpecializedCooperativeEEENS5_IJNSA_ILi128EEESG_SG_EEENS_6half_tENS5_IJlSC_lEEESI_SJ_NS4_8TiledMMAINS4_8MMA_AtomIJNS4_4SM904GMMA26MMA_64x128x16_F32F16F16_SSILNSN_5MajorE0ELSP_0ELNSN_7ScaleInE1ELSQ_1EEEEEENS4_6LayoutINS5_IJNSA_ILi2EEESC_SC_EEENS5_IJSC_NSA_ILi0EEESW_EEEEENS5_IJNS4_10UnderscoreESZ_SZ_EEEEENS4_13SM90_TMA_LOADENS4_14ComposedLayoutINS4_7SwizzleILi3ELi4ELi3EEENS4_18smem_ptr_flag_bitsILi16EEENST_INS5_IJSB_NSA_ILi64EEEEEENS5_IJS18_SC_EEEEEEEvNS4_8identityENS4_23SM90_TMA_LOAD_MULTICASTES1C_vS1D_EENS_8epilogue10collective6detail29Sm90TmaWarpSpecializedAdapterINS1H_15DefaultEpilogueISI_SJ_SJ_NS1G_6thread17LinearCombinationISI_Li1EffLNS1L_9ScaleType4KindE0ELNS_15FloatRoundStyleE2ESI_EENS1_15EpilogueDefaultEEEEEvvEEEEvNT_6ParamsE:
        .type           _ZN7cutlass13device_kernelINS_4gemm6kernel13GemmUniversalIN4cute5tupleIJiiiiEEENS1_10collective13CollectiveMmaINS1_34MainloopSm90TmaGmmaWarpSpecializedILi3ENS5_IJNS4_1CILi8EEENSA_ILi1EEESC_EEENS1_35KernelTmaWarpSpecializedCooperativeEEENS5_IJNSA_ILi128EEESG_SG_EEENS_6half_tENS5_IJlSC_lEEESI_SJ_NS4_8TiledMMAINS4_8MMA_AtomIJNS4_4SM904GMMA26MMA_64x128x16_F32F16F16_SSILNSN_5MajorE0ELSP_0ELNSN_7ScaleInE1ELSQ_1EEEEEENS4_6LayoutINS5_IJNSA_ILi2EEESC_SC_EEENS5_IJSC_NSA_ILi0EEESW_EEEEENS5_IJNS4_10UnderscoreESZ_SZ_EEEEENS4_13SM90_TMA_LOADENS4_14ComposedLayoutINS4_7SwizzleILi3ELi4ELi3EEENS4_18smem_ptr_flag_bitsILi16EEENST_INS5_IJSB_NSA_ILi64EEEEEENS5_IJS18_SC_EEEEEEEvNS4_8identityENS4_23SM90_TMA_LOAD_MULTICASTES1C_vS1D_EENS_8epilogue10collective6detail29Sm90TmaWarpSpecializedAdapterINS1H_15DefaultEpilogueISI_SJ_SJ_NS1G_6thread17LinearCombinationISI_Li1EffLNS1L_9ScaleType4KindE0ELNS_15FloatRoundStyleE2ESI_EENS1_15EpilogueDefaultEEEEEvvEEEEvNT_6ParamsE,@function
        .size           _ZN7cutlass13device_kernelINS_4gemm6kernel13GemmUniversalIN4cute5tupleIJiiiiEEENS1_10collective13CollectiveMmaINS1_34MainloopSm90TmaGmmaWarpSpecializedILi3ENS5_IJNS4_1CILi8EEENSA_ILi1EEESC_EEENS1_35KernelTmaWarpSpecializedCooperativeEEENS5_IJNSA_ILi128EEESG_SG_EEENS_6half_tENS5_IJlSC_lEEESI_SJ_NS4_8TiledMMAINS4_8MMA_AtomIJNS4_4SM904GMMA26MMA_64x128x16_F32F16F16_SSILNSN_5MajorE0ELSP_0ELNSN_7ScaleInE1ELSQ_1EEEEEENS4_6LayoutINS5_IJNSA_ILi2EEESC_SC_EEENS5_IJSC_NSA_ILi0EEESW_EEEEENS5_IJNS4_10UnderscoreESZ_SZ_EEEEENS4_13SM90_TMA_LOADENS4_14ComposedLayoutINS4_7SwizzleILi3ELi4ELi3EEENS4_18smem_ptr_flag_bitsILi16EEENST_INS5_IJSB_NSA_ILi64EEEEEENS5_IJS18_SC_EEEEEEEvNS4_8identityENS4_23SM90_TMA_LOAD_MULTICASTES1C_vS1D_EENS_8epilogue10collective6detail29Sm90TmaWarpSpecializedAdapterINS1H_15DefaultEpilogueISI_SJ_SJ_NS1G_6thread17LinearCombinationISI_Li1EffLNS1L_9ScaleType4KindE0ELNS_15FloatRoundStyleE2ESI_EENS1_15EpilogueDefaultEEEEEvvEEEEvNT_6ParamsE,(.L_x_195 - _ZN7cutlass13device_kernelINS_4gemm6kernel13GemmUniversalIN4cute5tupleIJiiiiEEENS1_10collective13CollectiveMmaINS1_34MainloopSm90TmaGmmaWarpSpecializedILi3ENS5_IJNS4_1CILi8EEENSA_ILi1EEESC_EEENS1_35KernelTmaWarpSpecializedCooperativeEEENS5_IJNSA_ILi128EEESG_SG_EEENS_6half_tENS5_IJlSC_lEEESI_SJ_NS4_8TiledMMAINS4_8MMA_AtomIJNS4_4SM904GMMA26MMA_64x128x16_F32F16F16_SSILNSN_5MajorE0ELSP_0ELNSN_7ScaleInE1ELSQ_1EEEEEENS4_6LayoutINS5_IJNSA_ILi2EEESC_SC_EEENS5_IJSC_NSA_ILi0EEESW_EEEEENS5_IJNS4_10UnderscoreESZ_SZ_EEEEENS4_13SM90_TMA_LOADENS4_14ComposedLayoutINS4_7SwizzleILi3ELi4ELi3EEENS4_18smem_ptr_flag_bitsILi16EEENST_INS5_IJSB_NSA_ILi64EEEEEENS5_IJS18_SC_EEEEEEEvNS4_8identityENS4_23SM90_TMA_LOAD_MULTICASTES1C_vS1D_EENS_8epilogue10collective6detail29Sm90TmaWarpSpecializedAdapterINS1H_15DefaultEpilogueISI_SJ_SJ_NS1G_6thread17LinearCombinationISI_Li1EffLNS1L_9ScaleType4KindE0ELNS_15FloatRoundStyleE2ESI_EENS1_15EpilogueDefaultEEEEEvvEEEEvNT_6ParamsE)
        .other          _ZN7cutlass13device_kernelINS_4gemm6kernel13GemmUniversalIN4cute5tupleIJiiiiEEENS1_10collective13CollectiveMmaINS1_34MainloopSm90TmaGmmaWarpSpecializedILi3ENS5_IJNS4_1CILi8EEENSA_ILi1EEESC_EEENS1_35KernelTmaWarpSpecializedCooperativeEEENS5_IJNSA_ILi128EEESG_SG_EEENS_6half_tENS5_IJlSC_lEEESI_SJ_NS4_8TiledMMAINS4_8MMA_AtomIJNS4_4SM904GMMA26MMA_64x128x16_F32F16F16_SSILNSN_5MajorE0ELSP_0ELNSN_7ScaleInE1ELSQ_1EEEEEENS4_6LayoutINS5_IJNSA_ILi2EEESC_SC_EEENS5_IJSC_NSA_ILi0EEESW_EEEEENS5_IJNS4_10UnderscoreESZ_SZ_EEEEENS4_13SM90_TMA_LOADENS4_14ComposedLayoutINS4_7SwizzleILi3ELi4ELi3EEENS4_18smem_ptr_flag_bitsILi16EEENST_INS5_IJSB_NSA_ILi64EEEEEENS5_IJS18_SC_EEEEEEEvNS4_8identityENS4_23SM90_TMA_LOAD_MULTICASTES1C_vS1D_EENS_8epilogue10collective6detail29Sm90TmaWarpSpecializedAdapterINS1H_15DefaultEpilogueISI_SJ_SJ_NS1G_6thread17LinearCombinationISI_Li1EffLNS1L_9ScaleType4KindE0ELNS_15FloatRoundStyleE2ESI_EENS1_15EpilogueDefaultEEEEEvvEEEEvNT_6ParamsE,@"STO_CUDA_ENTRY STV_DEFAULT"
_ZN7cutlass13device_kernelINS_4gemm6kernel13GemmUniversalIN4cute5tupleIJiiiiEEENS1_10collective13CollectiveMmaINS1_34MainloopSm90TmaGmmaWarpSpecializedILi3ENS5_IJNS4_1CILi8EEENSA_ILi1EEESC_EEENS1_35KernelTmaWarpSpecializedCooperativeEEENS5_IJNSA_ILi128EEESG_SG_EEENS_6half_tENS5_IJlSC_lEEESI_SJ_NS4_8TiledMMAINS4_8MMA_AtomIJNS4_4SM904GMMA26MMA_64x128x16_F32F16F16_SSILNSN_5MajorE0ELSP_0ELNSN_7ScaleInE1ELSQ_1EEEEEENS4_6LayoutINS5_IJNSA_ILi2EEESC_SC_EEENS5_IJSC_NSA_ILi0EEESW_EEEEENS5_IJNS4_10UnderscoreESZ_SZ_EEEEENS4_13SM90_TMA_LOADENS4_14ComposedLayoutINS4_7SwizzleILi3ELi4ELi3EEENS4_18smem_ptr_flag_bitsILi16EEENST_INS5_IJSB_NSA_ILi64EEEEEENS5_IJS18_SC_EEEEEEEvNS4_8identityENS4_23SM90_TMA_LOAD_MULTICASTES1C_vS1D_EENS_8epilogue10collective6detail29Sm90TmaWarpSpecializedAdapterINS1H_15DefaultEpilogueISI_SJ_SJ_NS1G_6thread17LinearCombinationISI_Li1EffLNS1L_9ScaleType4KindE0ELNS_15FloatRoundStyleE2ESI_EENS1_15EpilogueDefaultEEEEEvvEEEEvNT_6ParamsE:
[----:B------:R-:W0:Y:S01]  /*0000*/  LDC R1, c[0x0][0x28] ;  /* 0x00000a00ff017b82 */ /* 0x000e220000000800 */
[----:B------:R-:W1:Y:S01]  /*0010*/  S2R R95, SR_TID.X ;  /* 0x00000000005f7919 */ /* 0x000e620000002100 */
[----:B------:R-:W-:Y:S01]  /*0020*/  ELECT P0, URZ, PT ;  /* 0x00000000003f782f */ /* 0x000fe20003800000 */
[----:B------:R-:W-:Y:S01]  /*0030*/  BSSY B0, `(.L_x_0) ;  /* 0x000000f000007945 */ /* 0x000fe20003800000 */
[--C-:B-1----:R-:W-:Y:S02]  /*0040*/  SHF.R.U32.HI R0, RZ, 0x5, R95.reuse ;  /* 0x00000005ff007819 */ /* 0x102fe4000001165f */
[----:B------:R-:W-:-:S03]  /*0050*/  SHF.R.U32.HI R7, RZ, 0x7, R95 ;  /* 0x00000007ff077819 */ /* 0x000fc6000001165f */
[----:B------:R-:W1:Y:S04]  /*0060*/  SHFL.IDX PT, R3, R0, RZ, 0x1f ;  /* 0x00001fff00037589 */ /* 0x000e6800000e0000 */
[----:B------:R2:W3:Y:S01]  /*0070*/  SHFL.IDX PT, R2, R7, RZ, 0x1f ;  /* 0x00001fff07027589 */ /* 0x0004e200000e0000 */
[----:B-1----:R-:W-:-:S13]  /*0080*/  ISETP.NE.OR P0, PT, R3, RZ, !P0 ;  /* 0x000000ff0300720c */ /* 0x002fda0004705670 */
[----:B0-23--:R-:W-:Y:S05]  /*0090*/  @P0 BRA `(.L_x_1) ;  /* 0x0000000000200947 */ /* 0x00dfea0003800000 */
[----:B------:R-:W-:Y:S02]  /*00a0*/  ULDC.64 UR4, c[0x0][0x198] ;  /* 0x0000660000047ab9 */ /* 0x000fe40000000a00 */
[----:B------:R-:W-:Y:S02]  /*00b0*/  UIADD3 UR6, UP0, UR4, 0xf0, URZ ;  /* 0x000000f004067890 */ /* 0x000fe4000ff1e03f */
[----:B------:R-:W-:Y:S02]  /*00c0*/  UIADD3 UR4, UP1, UR4, 0x1f0, URZ ;  /* 0x000001f004047890 */ /* 0x000fe4000ff3e03f */
[----:B------:R-:W-:Y:S02]  /*00d0*/  UIADD3.X UR7, URZ, UR5, URZ, UP0, !UPT ;  /* 0x000000053f077290 */ /* 0x000fe400087fe43f */
[----:B------:R-:W-:-:S07]  /*00e0*/  UIADD3.X UR5, URZ, UR5, URZ, UP1, !UPT ;  /* 0x000000053f057290 */ /* 0x000fce0008ffe43f */
[----:B------:R0:W-:Y:S02]  /*00f0*/  UTMACCTL.PF [UR6] ;  /* 0x00000000060079b9 */ /* 0x0001e40008040000 */
[----:B------:R0:W-:Y:S02]  /*0100*/  UTMACCTL.PF [UR4] ;  /* 0x00000000040079b9 */ /* 0x0001e40008040000 */
[----:B0-----:R-:W-:Y:S01]  /*0110*/  NOP ;  /* 0x0000000000007918 */ /* 0x001fe20000000000 */
.L_x_1:
[----:B------:R-:W-:Y:S05]  /*0120*/  BSYNC B0 ;  /* 0x0000000000007941 */ /* 0x000fea0003800000 */
.L_x_0:
[----:B------:R-:W0:Y:S01]  /*0130*/  SHFL.IDX PT, R5, R0, RZ, 0x1f ;  /* 0x00001fff00057589 */ /* 0x000e2200000e0000 */
[----:B------:R-:W-:-:S04]  /*0140*/  SHF.R.S32.HI R4, RZ, 0x1f, R95 ;  /* 0x0000001fff047819 */ /* 0x000fc8000001145f */
[----:B------:R-:W-:-:S04]  /*0150*/  LEA.HI R4, R4, R95, RZ, 0x7 ;  /* 0x0000005f04047211 */ /* 0x000fc800078f38ff */
[----:B------:R-:W-:Y:S02]  /*0160*/  LOP3.LUT R4, R4, 0xffffff80, RZ, 0xc0, !PT ;  /* 0xffffff8004047812 */ /* 0x000fe400078ec0ff */
[----:B0-----:R-:W-:-:S13]  /*0170*/  ISETP.NE.AND P0, PT, R5, RZ, PT ;  /* 0x000000ff0500720c */ /* 0x001fda0003f05270 */
[----:B------:R-:W-:Y:S05]  /*0180*/  @P0 BRA `(.L_x_2) ;  /* 0x0000000000500947 */ /* 0x000fea0003800000 */
[----:B------:R-:W0:Y:S01]  /*0190*/  S2UR UR8, SR_CgaCtaId ;  /* 0x00000000000879c3 */ /* 0x000e220000008800 */
[----:B------:R-:W-:Y:S01]  /*01a0*/  UMOV UR4, 0x400 ;  /* 0x0000040000047882 */ /* 0x000fe20000000000 */
[----:B------:R-:W-:Y:S01]  /*01b0*/  UMOV UR5, 0x1 ;  /* 0x0000000100057882 */ /* 0x000fe20000000000 */
[----:B------:R-:W-:Y:S01]  /*01c0*/  UMOV UR6, 0x10 ;  /* 0x0000001000067882 */ /* 0x000fe20000000000 */
[----:B------:R-:W-:Y:S01]  /*01d0*/  ELECT P0, URZ, PT ;  /* 0x00000000003f782f */ /* 0x000fe20003800000 */
[----:B------:R-:W-:-:S04]  /*01e0*/  UIADD3 UR6, -UR6, 0x100000, URZ ;  /* 0x0010000006067890 */ /* 0x000fc8000fffe13f */
[----:B------:R-:W-:Y:S02]  /*01f0*/  USHF.L.U32 UR7, UR6, 0xb, URZ ;  /* 0x0000000b06077899 */ /* 0x000fe4000800063f */
[----:B------:R-:W-:Y:S02]  /*0200*/  USHF.L.U32 UR6, UR6, 0x1, URZ ;  /* 0x0000000106067899 */ /* 0x000fe4000800063f */
[----:B0-----:R-:W-:Y:S02]  /*0210*/  ULEA UR8, UR8, UR4, 0x18 ;  /* 0x0000000408087291 */ /* 0x001fe4000f8ec03f */
[----:B------:R-:W-:-:S04]  /*0220*/  UIADD3 UR4, -UR5, 0x100000, URZ ;  /* 0x0010000005047890 */ /* 0x000fc8000fffe13f */
[----:B------:R-:W-:Y:S02]  /*0230*/  USHF.L.U32 UR5, UR4, 0xb, URZ ;  /* 0x0000000b04057899 */ /* 0x000fe4000800063f */
[----:B------:R-:W-:Y:S01]  /*0240*/  USHF.L.U32 UR4, UR4, 0x1, URZ ;  /* 0x0000000104047899 */ /* 0x000fe2000800063f */
[----:B------:R-:W0:Y:S11]  /*0250*/  FENCE.VIEW.ASYNC.S ;  /* 0x00000000000073c6 */ /* 0x000e360000000000 */
[----:B0-----:R0:W1:Y:S01]  /*0260*/  SYNCS.EXCH.64 URZ, [UR8], UR4 ;  /* 0x00000004083f75b2 */ /* 0x0010620008000100 */
[----:B------:R0:W2:Y:S01]  /*0270*/  SYNCS.EXCH.64 URZ, [UR8+0x18], UR6 ;  /* 0x00001806083f75b2 */ /* 0x0000a20008000100 */
[----:B------:R0:W3:Y:S01]  /*0280*/  SYNCS.EXCH.64 URZ, [UR8+0x8], UR4 ;  /* 0x00000804083f75b2 */ /* 0x0000e20008000100 */
[----:B------:R0:W4:Y:S01]  /*0290*/  SYNCS.EXCH.64 URZ, [UR8+0x20], UR6 ;  /* 0x00002006083f75b2 */ /* 0x0001220008000100 */
[----:B------:R0:W0:Y:S01]  /*02a0*/  SYNCS.EXCH.64 URZ, [UR8+0x10], UR4 ;  /* 0x00001004083f75b2 */ /* 0x0000220008000100 */
[----:B------:R0:W0:Y:S01]  /*02b0*/  SYNCS.EXCH.64 URZ, [UR8+0x28], UR6 ;  /* 0x00002806083f75b2 */ /* 0x0000220008000100 */
[----:B------:R-:W-:Y:S01]  /*02c0*/  NOP ;  /* 0x0000000000007918 */ /* 0x000fe20000000000 */
.L_x_2:
[----:B------:R-:W-:Y:S01]  /*02d0*/  IMAD.IADD R8, R95, 0x1, -R4 ;  /* 0x000000015f087824 */ /* 0x000fe200078e0a04 */
[----:B------:R-:W5:Y:S01]  /*02e0*/  SHFL.IDX PT, R0, R0, RZ, 0x1f ;  /* 0x00001fff00007589 */ /* 0x000f6200000e0000 */
[----:B0-----:R-:W0:Y:S01]  /*02f0*/  S2UR UR8, SR_CTAID.X ;  /* 0x00000000000879c3 */ /* 0x001e220000002500 */
[----:B------:R-:W-:Y:S02]  /*0300*/  SHF.R.S32.HI R10, RZ, 0x1f, R5 ;  /* 0x0000001fff0a7819 */ /* 0x000fe40000011405 */
[----:B------:R-:W-:Y:S02]  /*0310*/  ELECT P0, URZ, PT ;  /* 0x00000000003f782f */ /* 0x000fe40003800000 */
[----:B------:R-:W-:Y:S01]  /*0320*/  SHF.R.S32.HI R9, RZ, 0x1f, R8 ;  /* 0x0000001fff097819 */ /* 0x000fe20000011408 */
[----:B------:R-:W1:Y:S01]  /*0330*/  S2R R4, SR_CTAID.Y ;  /* 0x0000000000047919 */ /* 0x000e620000002600 */
[----:B------:R-:W-:Y:S01]  /*0340*/  LEA.HI R10, R10, R5, RZ, 0x2 ;  /* 0x000000050a0a7211 */ /* 0x000fe200078f10ff */
[----:B------:R-:W-:Y:S01]  /*0350*/  ULDC UR4, c[0x0][0x150] ;  /* 0x0000540000047ab9 */ /* 0x000fe20000000800 */
[----:B------:R-:W-:Y:S01]  /*0360*/  LEA.HI R9, R9, R8, RZ, 0x3 ;  /* 0x0000000809097211 */ /* 0x000fe200078f18ff */
[----:B------:R-:W2:Y:S01]  /*0370*/  LDC R13, c[0x0][0x144] ;  /* 0x00005100ff0d7b82 */ /* 0x000ea20000000800 */
[----:B------:R-:W-:Y:S01]  /*0380*/  LOP3.LUT R10, R10, 0x3ffffffc, RZ, 0xc0, !PT ;  /* 0x3ffffffc0a0a7812 */ /* 0x000fe200078ec0ff */
[----:B------:R-:W-:Y:S01]  /*0390*/  NOP ;  /* 0x0000000000007918 */ /* 0x000fe20000000000 */
[--C-:B------:R-:W-:Y:S01]  /*03a0*/  SHF.R.S32.HI R6, RZ, 0x3, R9.reuse ;  /* 0x00000003ff067819 */ /* 0x100fe20000011409 */
[----:B------:R-:W-:Y:S01]  /*03b0*/  NOP ;  /* 0x0000000000007918 */ /* 0x000fe20000000000 */
[----:B------:R-:W-:Y:S01]  /*03c0*/  SHF.R.S32.HI R9, RZ, 0x1f, R9 ;  /* 0x0000001fff097819 */ /* 0x000fe20000011409 */
[----:B------:R-:W-:Y:S01]  /*03d0*/  IMAD.IADD R10, R5, 0x1, -R10 ;  /* 0x00000001050a7824 */ /* 0x000fe200078e0a0a */
[----:B------:R-:W-:Y:S01]  /*03e0*/  ISETP.NE.AND P3, PT, R2, RZ, PT ;  /* 0x000000ff0200720c */ /* 0x000fe20003f65270 */
[----:B------:R-:W3:Y:S01]  /*03f0*/  LDC R15, c[0x0][0x140] ;  /* 0x00005000ff0f7b82 */ /* 0x000ee20000000800 */
[----:B------:R-:W-:Y:S01]  /*0400*/  LEA.HI R9, R9, R6, RZ, 0x2 ;  /* 0x0000000609097211 */ /* 0x000fe200078f10ff */
[----:B------:R-:W-:-:S03]  /*0410*/  IMAD.MOV.U32 R22, RZ, RZ, 0x1 ;  /* 0x00000001ff167424 */ /* 0x000fc600078e00ff */
[----:B------:R-:W-:Y:S02]  /*0420*/  LOP3.LUT R9, R9, 0xfffffffc, RZ, 0xc0, !PT ;  /* 0xfffffffc09097812 */ /* 0x000fe400078ec0ff */
[----:B-----5:R-:W-:Y:S02]  /*0430*/  ISETP.NE.OR P0, PT, R0, RZ, !P0 ;  /* 0x000000ff0000720c */ /* 0x020fe40004705670 */
[----:B0-----:R-:W-:Y:S01]  /*0440*/  I2FP.F32.U32 R0, UR8 ;  /* 0x0000000800007c45 */ /* 0x001fe20008201000 */
[----:B------:R-:W-:-:S04]  /*0450*/  IMAD.IADD R9, R6, 0x1, -R9 ;  /* 0x0000000106097824 */ /* 0x000fc800078e0a09 */
[----:B------:R-:W-:Y:S02]  /*0460*/  IMAD R9, R10, 0x4, R9 ;  /* 0x000000040a097824 */ /* 0x000fe400078e0209 */
[----:B------:R-:W-:Y:S01]  /*0470*/  FMUL R11, R0, UR4 ;  /* 0x00000004000b7c20 */ /* 0x000fe20008400000 */
[----:B------:R-:W-:Y:S01]  /*0480*/  ULDC UR4, c[0x0][0x154] ;  /* 0x0000550000047ab9 */ /* 0x000fe20000000800 */
[C---:B------:R-:W-:Y:S02]  /*0490*/  IMAD.SHL.U32 R0, R9.reuse, 0x4, RZ ;  /* 0x0000000409007824 */ /* 0x040fe400078e00ff */
[----:B------:R-:W-:Y:S02]  /*04a0*/  VOTEU.ALL UP0, P0 ;  /* 0x00000000003f7886 */ /* 0x000fe40000000000 */
[----:B------:R-:W0:Y:S01]  /*04b0*/  F2I.U32.TRUNC.NTZ R11, R11 ;  /* 0x0000000b000b7305 */ /* 0x000e22000020f000 */
[----:B-1----:R-:W-:Y:S01]  /*04c0*/  I2FP.F32.U32 R12, R4 ;  /* 0x00000004000c7245 */ /* 0x002fe20000201000 */
[----:B------:R-:W-:Y:S01]  /*04d0*/  VOTEU.ALL UP1, P0 ;  /* 0x00000000003f7886 */ /* 0x000fe20000020000 */
[----:B------:R-:W-:Y:S01]  /*04e0*/  LOP3.LUT R19, R9, 0xc, R0, 0x78, !PT ;  /* 0x0000000c09137812 */ /* 0x000fe200078e7800 */
[----:B------:R-:W1:Y:S01]  /*04f0*/  @!UP0 S2UR UR7, SR_CgaCtaId ;  /* 0x00000000000789c3 */ /* 0x000e620000008800 */
[----:B------:R-:W-:Y:S01]  /*0500*/  SHF.R.S32.HI R0, RZ, 0x1f, R3 ;  /* 0x0000001fff007819 */ /* 0x000fe20000011403 */
[----:B------:R-:W-:Y:S01]  /*0510*/  FMUL R14, R12, UR4 ;  /* 0x000000040c0e7c20 */ /* 0x000fe20008400000 */
[----:B------:R-:W-:Y:S01]  /*0520*/  SHF.R.S32.HI R6, RZ, 0x1f, R19 ;  /* 0x0000001fff067819 */ /* 0x000fe20000011413 */
[----:B------:R-:W-:Y:S01]  /*0530*/  UMOV UR4, 0x20 ;  /* 0x0000002000047882 */ /* 0x000fe20000000000 */
[----:B------:R-:W-:Y:S01]  /*0540*/  LEA.HI R0, R0, R3, RZ, 0x2 ;  /* 0x0000000300007211 */ /* 0x000fe200078f10ff */
[----:B------:R-:W-:Y:S01]  /*0550*/  @!UP0 UMOV UR6, 0x400 ;  /* 0x0000040000068882 */ /* 0x000fe20000000000 */
[----:B------:R-:W-:Y:S01]  /*0560*/  LEA.HI R10, R6, R19, RZ, 0x3 ;  /* 0x00000013060a7211 */ /* 0x000fe200078f18ff */
[----:B------:R-:W5:Y:S01]  /*0570*/  LDC R9, c[0x0][0x148] ;  /* 0x00005200ff097b82 */ /* 0x000f620000000800 */
[----:B------:R-:W4:Y:S01]  /*0580*/  F2I.U32.TRUNC.NTZ R14, R14 ;  /* 0x0000000e000e7305 */ /* 0x000f22000020f000 */
[----:B------:R-:W-:Y:S01]  /*0590*/  LOP3.LUT R0, R0, 0xfffffffc, RZ, 0xc0, !PT ;  /* 0xfffffffc00007812 */ /* 0x000fe200078ec0ff */
[----:B0-----:R-:W-:Y:S01]  /*05a0*/  IMAD.MOV R6, RZ, RZ, -R11 ;  /* 0x000000ffff067224 */ /* 0x001fe200078e0a0b */
[----:B------:R-:W-:Y:S01]  /*05b0*/  LOP3.LUT R12, R10, 0xfffffff8, RZ, 0xc0, !PT ;  /* 0xfffffff80a0c7812 */ /* 0x000fe200078ec0ff */
[----:B------:R-:W-:-:S04]  /*05c0*/  @!UP0 UIADD3 UR4, -UR4, 0x100000, URZ ;  /* 0x0010000004048890 */ /* 0x000fc8000fffe13f */
[----:B------:R-:W-:Y:S02]  /*05d0*/  @!UP0 USHF.L.U32 UR5, UR4, 0xb, URZ ;  /* 0x0000000b04058899 */ /* 0x000fe4000800063f */
[----:B------:R-:W-:Y:S01]  /*05e0*/  @!UP0 USHF.L.U32 UR4, UR4, 0x1, URZ ;  /* 0x0000000104048899 */ /* 0x000fe2000800063f */
[----:B---3--:R-:W-:Y:S01]  /*05f0*/  ISETP.EQ.U32.AND P2, PT, R15, 0x1, PT ;  /* 0x000000010f00780c */ /* 0x008fe20003f42070 */
[----:B--2---:R-:W-:Y:S02]  /*0600*/  IMAD R6, R13, R6, UR8 ;  /* 0x000000080d067e24 */ /* 0x004fe4000f8e0206 */
[----:B------:R-:W-:Y:S02]  /*0610*/  IMAD.IADD R11, R19, 0x1, -R12 ;  /* 0x00000001130b7824 */ /* 0x000fe400078e0a0c */
[----:B------:R-:W-:Y:S01]  /*0620*/  IMAD.IADD R3, R3, 0x1, -R0 ;  /* 0x0000000103037824 */ /* 0x000fe200078e0a00 */
[----:B------:R-:W-:Y:S02]  /*0630*/  LOP3.LUT R0, R95, 0x7f, RZ, 0xc0, !PT ;  /* 0x0000007f5f007812 */ /* 0x000fe400078ec0ff */
[----:B------:R-:W-:Y:S01]  /*0640*/  ISETP.NE.AND P4, PT, R11, R6, PT ;  /* 0x000000060b00720c */ /* 0x000fe20003f85270 */
[----:B----4-:R-:W-:Y:S01]  /*0650*/  IMAD.MOV R23, RZ, RZ, -R14 ;  /* 0x000000ffff177224 */ /* 0x010fe200078e0a0e */
[----:B-1----:R-:W-:Y:S01]  /*0660*/  @!UP0 ULEA UR6, UR7, UR6, 0x18 ;  /* 0x0000000607068291 */ /* 0x002fe2000f8ec03f */
[C---:B------:R-:W-:Y:S01]  /*0670*/  ISETP.NE.AND P1, PT, R3.reuse, 0x3, PT ;  /* 0x000000030300780c */ /* 0x040fe20003f25270 */
[----:B------:R-:W-:Y:S01]  /*0680*/  VOTEU.ALL UP0, P0 ;  /* 0x00000000003f7886 */ /* 0x000fe20000000000 */
[----:B------:R-:W-:Y:S01]  /*0690*/  LOP3.LUT P0, RZ, R8, 0x7, RZ, 0xc0, !PT ;  /* 0x0000000708ff7812 */ /* 0x000fe2000780c0ff */
[----:B------:R-:W-:Y:S01]  /*06a0*/  VIADD R8, R2, 0xffffffff ;  /* 0xffffffff02087836 */ /* 0x000fe20000000000 */
[----:B------:R-:W-:Y:S01]  /*06b0*/  ISETP.EQ.OR P1, PT, R3, RZ, !P1 ;  /* 0x000000ff0300720c */ /* 0x000fe20004f22670 */
[----:B-----5:R-:W-:Y:S01]  /*06c0*/  IMAD R11, R9, R23, R4 ;  /* 0x00000017090b7224 */ /* 0x020fe200078e0204 */
[----:B------:R-:W-:-:S04]  /*06d0*/  ISETP.LT.U32.AND P0, PT, R19, 0x8, !P0 ;  /* 0x000000081300780c */ /* 0x000fc80004701070 */
[----:B------:R-:W-:Y:S02]  /*06e0*/  @P4 SHF.R.S32.HI R10, RZ, 0x3, R10 ;  /* 0x00000003ff0a4819 */ /* 0x000fe4000001140a */
[----:B------:R-:W-:Y:S01]  /*06f0*/  ISETP.EQ.AND P1, PT, R2, RZ, P1 ;  /* 0x000000ff0200720c */ /* 0x000fe20000f22270 */
[----:B------:R-:W0:Y:S02]  /*0700*/  FENCE.VIEW.ASYNC.S ;  /* 0x00000000000073c6 */ /* 0x000e240000000000 */
[----:B0-----:R0:W1:Y:S01]  /*0710*/  @!UP0 SYNCS.EXCH.64 URZ, [UR6+0x40], UR4 ;  /* 0x00004004063f85b2 */ /* 0x0010620008000100 */
[----:B------:R-:W-:Y:S02]  /*0720*/  @P4 ISETP.NE.AND P5, PT, R10, R11, PT ;  /* 0x0000000b0a00420c */ /* 0x000fe40003fa5270 */
[----:B------:R-:W-:Y:S02]  /*0730*/  ISETP.GE.U32.AND P6, PT, R8, 0x2, PT ;  /* 0x000000020800780c */ /* 0x000fe40003fc6070 */
[----:B------:R-:W-:-:S02]  /*0740*/  SEL R11, RZ, 0x1, !P0 ;  /* 0x00000001ff0b7807 */ /* 0x000fc40004000000 */
[----:B------:R-:W-:Y:S02]  /*0750*/  @P4 SEL R22, RZ, 0x1, P5 ;  /* 0x00000001ff164807 */ /* 0x000fe40002800000 */
[----:B------:R-:W-:Y:S02]  /*0760*/  SEL R18, RZ, 0x1, !P1 ;  /* 0x00000001ff127807 */ /* 0x000fe40004800000 */
[----:B------:R-:W-:Y:S02]  /*0770*/  LOP3.LUT R22, R22, R11, RZ, 0xc0, !PT ;  /* 0x0000000b16167212 */ /* 0x000fe400078ec0ff */
[----:B------:R-:W-:Y:S01]  /*0780*/  SEL R18, R18, 0x2, P6 ;  /* 0x0000000212127807 */ /* 0x000fe20003000000 */
[----:B------:R0:W2:Y:S01]  /*0790*/  @!UP1 SYNCS.EXCH.64 URZ, [UR6+0x48], UR4 ;  /* 0x00004804063f95b2 */ /* 0x0000a20008000100 */
[----:B------:R-:W-:Y:S01]  /*07a0*/  NOP ;  /* 0x0000000000007918 */ /* 0x000fe20000000000 */
[----:B------:R-:W-:Y:S05]  /*07b0*/  @!P2 BRA `(.L_x_3) ;  /* 0x000000000008a947 */ /* 0x000fea0003800000 */
[----:B-12---:R-:W-:Y:S01]  /*07c0*/  UCGABAR_ARV ;  /* 0x00000000000079c7 */ /* 0x006fe20008000000 */
[----:B------:R-:W-:Y:S05]  /*07d0*/  BRA `(.L_x_4) ;  /* 0x0000000000047947 */ /* 0x000fea0003800000 */
.L_x_3:
[----:B-12---:R-:W-:Y:S01]  /*07e0*/  NOP ;  /* 0x0000000000007918 */ /* 0x006fe20000000000 */
.L_x_4:
[----:B------:R-:W1:Y:S01]  /*07f0*/  LDC R2, c[0x0][0x65c] ;  /* 0x00019700ff027b82 */ /* 0x000e620000000800 */
[----:B------:R-:W-:Y:S02]  /*0800*/  IMAD.U32 R10, RZ, RZ, UR8 ;  /* 0x00000008ff0a7e24 */ /* 0x000fe4000f8e00ff */
[----:B------:R-:W-:Y:S01]  /*0810*/  IMAD.MOV.U32 R11, RZ, RZ, RZ ;  /* 0x000000ffff0b7224 */ /* 0x000fe200078e00ff */
[----:B-1----:R-:W-:-:S04]  /*0820*/  ISETP.NE.AND P1, PT, R2, 0x1, PT ;  /* 0x000000010200780c */ /* 0x002fc80003f25270 */
[----:B------:R-:W-:-:S09]  /*0830*/  P2R R5, PR, RZ, 0x2 ;  /* 0x00000002ff057803 */ /* 0x000fd20000000000 */
[----:B------:R-:W1:Y:S01]  /*0840*/  @P1 LDC R17, c[0x0][0x10] ;  /* 0x00000400ff111b82 */ /* 0x000e620000000800 */
[----:B------:R-:W-:Y:S02]  /*0850*/  @P1 IMAD.MOV.U32 R5, RZ, RZ, RZ ;  /* 0x000000ffff051224 */ /* 0x000fe400078e00ff */
[----:B------:R-:W-:-:S05]  /*0860*/  @P1 IMAD.MOV.U32 R15, RZ, RZ, RZ ;  /* 0x000000ffff0f1224 */ /* 0x000fca00078e00ff */
[----:B------:R-:W2:Y:S01]  /*0870*/  @!P1 LDC R13, c[0x0][0xc] ;  /* 0x00000300ff0d9b82 */ /* 0x000ea20000000800 */
[----:B0-----:R-:W-:Y:S01]  /*0880*/  ULDC UR4, c[0x0][0xc] ;  /* 0x0000030000047ab9 */ /* 0x001fe20000000800 */
[----:B------:R-:W-:Y:S01]  /*0890*/  ULDC UR5, c[0x0][0x10] ;  /* 0x0000040000057ab9 */ /* 0x000fe20000000800 */
[----:B------:R-:W-:Y:S01]  /*08a0*/  ULDC UR6, c[0x0][0x14] ;  /* 0x0000050000067ab9 */ /* 0x000fe20000000800 */
[----:B------:R-:W-:-:S04]  /*08b0*/  UIMAD.WIDE.U32 UR4, UR4, UR5, URZ ;  /* 0x00000005040472a5 */ /* 0x000fc8000f8e003f */
[----:B------:R-:W-:Y:S02]  /*08c0*/  UIMAD.WIDE.U32 UR38, UR4, UR6, URZ ;  /* 0x00000006042672a5 */ /* 0x000fe4000f8e003f */
[----:B------:R-:W-:-:S04]  /*08d0*/  UIMAD UR41, UR5, UR6, URZ ;  /* 0x00000006052972a4 */ /* 0x000fc8000f8e023f */
[----:B------:R-:W-:Y:S01]  /*08e0*/  UIADD3 UR41, UR39, UR41, URZ ;  /* 0x0000002927297290 */ /* 0x000fe2000fffe03f */
[----:B-1----:R-:W-:-:S04]  /*08f0*/  @P1 IMAD.WIDE.U32 R16, R17, UR8, R4 ;  /* 0x0000000811101c25 */ /* 0x002fc8000f8e0004 */
[----:B------:R-:W-:Y:S02]  /*0900*/  @P1 IMAD.IADD R17, R17, 0x1, R15 ;  /* 0x0000000111111824 */ /* 0x000fe400078e020f */
[----:B--2---:R-:W-:-:S04]  /*0910*/  @!P1 IMAD.WIDE.U32 R10, R4, R13, R10 ;  /* 0x0000000d040a9225 */ /* 0x004fc800078e000a */
[----:B------:R-:W-:Y:S02]  /*0920*/  @!P1 IMAD.MOV.U32 R16, RZ, RZ, R10 ;  /* 0x000000ffff109224 */ /* 0x000fe400078e000a */
[----:B------:R-:W-:Y:S01]  /*0930*/  @!P1 IMAD.MOV.U32 R17, RZ, RZ, R11 ;  /* 0x000000ffff119224 */ /* 0x000fe200078e000b */
[----:B------:R-:W-:Y:S06]  /*0940*/  @!P2 BRA `(.L_x_5) ;  /* 0x00000000000ca947 */ /* 0x000fec0003800000 */
[----:B------:R-:W-:Y:S01]  /*0950*/  UCGABAR_WAIT ;  /* 0x0000000000007dc7 */ /* 0x000fe20008000000 */
[----:B------:R-:W-:Y:S01]  /*0960*/  CCTL.IVALL ;  /* 0x00000000ff00798f */ /* 0x000fe20002000000 */
[----:B------:R-:W-:Y:S05]  /*0970*/  BRA `(.L_x_6) ;  /* 0x0000000000047947 */ /* 0x000fea0003800000 */
.L_x_5:
[----:B------:R-:W-:Y:S06]  /*0980*/  BAR.SYNC.DEFER_BLOCKING 0x0 ;  /* 0x0000000000007b1d */ /* 0x000fec0000010000 */
.L_x_6:
[----:B------:R-:W-:Y:S05]  /*0990*/  @!P3 BRA `(.L_x_7) ;  /* 0x000000600088b947 */ /* 0x000fea0003800000 */
[----:B------:R-:W-:-:S13]  /*09a0*/  ISETP.GT.U32.AND P0, PT, R8, 0x1, PT ;  /* 0x000000010800780c */ /* 0x000fda0003f04070 */
[----:B------:R-:W-:Y:S05]  /*09b0*/  @P0 EXIT ;  /* 0x000000000000094d */ /* 0x000fea0003800000 */
[----:B------:R-:W-:Y:S01]  /*09c0*/  ULDC.64 UR4, c[0x0][0x650] ;  /* 0x0001940000047ab9 */ /* 0x000fe20000000a00 */
[----:B------:R-:W-:Y:S01]  /*09d0*/  PRMT R3, RZ, 0x7610, R3 ;  /* 0x00007610ff037816 */ /* 0x000fe20000000003 */
[----:B------:R-:W-:Y:S01]  /*09e0*/  IMAD.MOV.U32 R103, RZ, RZ, -0x1 ;  /* 0xffffffffff677424 */ /* 0x000fe200078e00ff */
[----:B------:R-:W-:Y:S01]  /*09f0*/  ISETP.GE.U32.AND P0, PT, R16, UR4, PT ;  /* 0x0000000410007c0c */ /* 0x000fe2000bf06070 */
[----:B------:R-:W-:Y:S02]  /*0a00*/  IMAD.MOV.U32 R100, RZ, RZ, -0x1 ;  /* 0xffffffffff647424 */ /* 0x000fe400078e00ff */
[----:B------:R-:W-:Y:S01]  /*0a10*/  IMAD.MOV.U32 R101, RZ, RZ, -0x1 ;  /* 0xffffffffff657424 */ /* 0x000fe200078e00ff */
[----:B------:R-:W-:-:S13]  /*0a20*/  ISETP.GE.U32.AND.EX P0, PT, R17, UR5, PT, P0 ;  /* 0x0000000511007c0c */ /* 0x000fda000bf06100 */
[----:B------:R-:W-:Y:S05]  /*0a30*/  @P0 BRA `(.L_x_8) ;  /* 0x0000000400280947 */ /* 0x000fea0003800000 */
[----:B------:R-:W0:Y:S01]  /*0a40*/  LDC.64 R24, c[0x0][0x628] ;  /* 0x00018a00ff187b82 */ /* 0x000e220000000a00 */
[----:B------:R-:W-:Y:S02]  /*0a50*/  IMAD.MOV.U32 R10, RZ, RZ, R16 ;  /* 0x000000ffff0a7224 */ /* 0x000fe400078e0010 */
[----:B------:R-:W-:-:S05]  /*0a60*/  IMAD.MOV.U32 R11, RZ, RZ, R17 ;  /* 0x000000ffff0b7224 */ /* 0x000fca00078e0011 */
[----:B------:R-:W1:Y:S08]  /*0a70*/  LDC R8, c[0x0][0x630] ;  /* 0x00018c00ff087b82 */ /* 0x000e700000000800 */
[----:B------:R-:W2:Y:S01]  /*0a80*/  LDC.64 R26, c[0x0][0x620] ;  /* 0x00018800ff1a7b82 */ /* 0x000ea20000000a00 */
[----:B0-----:R-:W-:-:S04]  /*0a90*/  ISETP.NE.U32.AND P0, PT, R24, RZ, PT ;  /* 0x000000ff1800720c */ /* 0x001fc80003f05070 */
[----:B------:R-:W-:-:S13]  /*0aa0*/  ISETP.NE.AND.EX P0, PT, R25, RZ, PT, P0 ;  /* 0x000000ff1900720c */ /* 0x000fda0003f05300 */
[----:B-12---:R-:W-:Y:S05]  /*0ab0*/  @!P0 BRA `(.L_x_9) ;  /* 0x0000000000288947 */ /* 0x006fea0003800000 */
[----:B------:R-:W0:Y:S02]  /*0ac0*/  LDC R3, c[0x0][0x634] ;  /* 0x00018d00ff037b82 */ /* 0x000e240000000800 */
[----:B0-----:R-:W-:-:S05]  /*0ad0*/  IADD3 R3, P0, R16, R3, RZ ;  /* 0x0000000310037210 */ /* 0x001fca0007f1e0ff */
[----:B------:R-:W-:-:S04]  /*0ae0*/  IMAD.X R21, RZ, RZ, R17, P0 ;  /* 0x000000ffff157224 */ /* 0x000fc800000e0611 */
[----:B------:R-:W-:-:S04]  /*0af0*/  IMAD.WIDE.U32 R10, R21, R24, RZ ;  /* 0x00000018150a7225 */ /* 0x000fc800078e00ff */
[----:B------:R-:W-:-:S04]  /*0b00*/  IMAD.WIDE.U32 R12, P0, R3, R25, R10 ;  /* 0x00000019030c7225 */ /* 0x000fc8000780000a */
[----:B------:R-:W-:-:S04]  /*0b10*/  IMAD.WIDE.U32 R10, R3, R24, RZ ;  /* 0x00000018030a7225 */ /* 0x000fc800078e00ff */
[----:B------:R-:W-:Y:S01]  /*0b20*/  IMAD.X R15, RZ, RZ, RZ, P0 ;  /* 0x000000ffff0f7224 */ /* 0x000fe200000e06ff */
[----:B------:R-:W-:Y:S01]  /*0b30*/  IADD3 RZ, P0, R11, R12, RZ ;  /* 0x0000000c0bff7210 */ /* 0x000fe20007f1e0ff */
[----:B------:R-:W-:-:S04]  /*0b40*/  IMAD.MOV.U32 R14, RZ, RZ, R13 ;  /* 0x000000ffff0e7224 */ /* 0x000fc800078e000d */
[----:B------:R-:W-:-:S08]  /*0b50*/  IMAD.WIDE.U32.X R10, R21, R25, R14, P0 ;  /* 0x00000019150a7225 */ /* 0x000fd000000e040e */
.L_x_9:
[----:B------:R-:W0:Y:S01]  /*0b60*/  LDC.64 R30, c[0x0][0x640] ;  /* 0x00019000ff1e7b82 */ /* 0x000e220000000a00 */
[-CC-:B------:R-:W-:Y:S01]  /*0b70*/  SHF.R.U64 R101, R10, R8.reuse, R11.reuse ;  /* 0x000000080a657219 */ /* 0x180fe2000000120b */
[----:B------:R-:W-:Y:S01]  /*0b80*/  IMAD R29, R9, R23, R4 ;  /* 0x00000017091d7224 */ /* 0x000fe200078e0204 */
[----:B------:R-:W-:Y:S01]  /*0b90*/  SHF.R.U32.HI R3, RZ, R8, R11 ;  /* 0x00000008ff037219 */ /* 0x000fe2000001160b */
[----:B------:R-:W-:Y:S01]  /*0ba0*/  IMAD.MOV.U32 R23, RZ, RZ, 0x1 ;  /* 0x00000001ff177424 */ /* 0x000fe200078e00ff */
[----:B------:R-:W-:-:S03]  /*0bb0*/  IADD3 R5, P0, RZ, -R101, RZ ;  /* 0x80000065ff057210 */ /* 0x000fc60007f1e0ff */
[----:B------:R-:W1:Y:S02]  /*0bc0*/  LDC R12, c[0x0][0x618] ;  /* 0x00018600ff0c7b82 */ /* 0x000e640000000800 */
[----:B------:R-:W-:Y:S02]  /*0bd0*/  IMAD.X R3, RZ, RZ, ~R3, P0 ;  /* 0x000000ffff037224 */ /* 0x000fe400000e0e03 */
[----:B------:R-:W-:-:S04]  /*0be0*/  IMAD.WIDE.U32 R10, R5, R26, R16 ;  /* 0x0000001a050a7225 */ /* 0x000fc800078e0010 */
[----:B------:R-:W2:Y:S01]  /*0bf0*/  LDC R20, c[0x0][0x608] ;  /* 0x00018200ff147b82 */ /* 0x000ea20000000800 */
[----:B------:R-:W-:Y:S02]  /*0c00*/  IMAD R8, R3, R26, RZ ;  /* 0x0000001a03087224 */ /* 0x000fe400078e02ff */
[----:B------:R-:W-:Y:S02]  /*0c10*/  IMAD.MOV.U32 R3, RZ, RZ, -0x1 ;  /* 0xffffffffff037424 */ /* 0x000fe400078e00ff */
[----:B------:R-:W-:-:S03]  /*0c20*/  IMAD R5, R5, R27, R8 ;  /* 0x0000001b05057224 */ /* 0x000fc600078e0208 */
[----:B------:R-:W3:Y:S01]  /*0c30*/  LDC R28, c[0x0][0x658] ;  /* 0x00019600ff1c7b82 */ /* 0x000ee20000000800 */
[----:B------:R-:W-:Y:S01]  /*0c40*/  IMAD.IADD R5, R11, 0x1, R5 ;  /* 0x000000010b057824 */ /* 0x000fe200078e0205 */
[----:B0-----:R-:W-:-:S04]  /*0c50*/  ISETP.NE.U32.AND P0, PT, R30, RZ, PT ;  /* 0x000000ff1e00720c */ /* 0x001fc80003f05070 */
[----:B------:R-:W-:Y:S02]  /*0c60*/  ISETP.NE.AND.EX P0, PT, R31, RZ, PT, P0 ;  /* 0x000000ff1f00720c */ /* 0x000fe40003f05300 */
[----:B------:R-:W0:Y:S01]  /*0c70*/  LDC R24, c[0x0][0x600] ;  /* 0x00018000ff187b82 */ /* 0x000e220000000800 */
[-CC-:B-1----:R-:W-:Y:S02]  /*0c80*/  SHF.R.U64 R14, R10, R12.reuse, R5.reuse ;  /* 0x0000000c0a0e7219 */ /* 0x182fe40000001205 */
[----:B------:R-:W-:-:S05]  /*0c90*/  SHF.R.U32.HI R5, RZ, R12, R5 ;  /* 0x0000000cff057219 */ /* 0x000fca0000011605 */
[----:B------:R-:W1:Y:S01]  /*0ca0*/  LDC R15, c[0x0][0x648] ;  /* 0x00019200ff0f7b82 */ /* 0x000e620000000800 */
[-CC-:B--2---:R-:W-:Y:S02]  /*0cb0*/  SHF.R.U64 R27, R14, R20.reuse, R5.reuse ;  /* 0x000000140e1b7219 */ /* 0x184fe40000001205 */
[----:B------:R-:W-:-:S05]  /*0cc0*/  SHF.R.U32.HI R5, RZ, R20, R5 ;  /* 0x00000014ff057219 */ /* 0x000fca0000011605 */
[----:B------:R-:W2:Y:S01]  /*0cd0*/  LDC R21, c[0x0][0x638] ;  /* 0x00018e00ff157b82 */ /* 0x000ea20000000800 */
[-CC-:B---3--:R-:W-:Y:S02]  /*0ce0*/  SHF.R.U64 R20, R27, R28.reuse, R5.reuse ;  /* 0x0000001c1b147219 */ /* 0x188fe40000001205 */
[-C--:B------:R-:W-:Y:S02]  /*0cf0*/  SHF.L.U32 R3, R3, R28.reuse, RZ ;  /* 0x0000001c03037219 */ /* 0x080fe400000006ff */
[----:B------:R-:W-:Y:S01]  /*0d00*/  SHF.R.U32.HI R5, RZ, R28, R5 ;  /* 0x0000001cff057219 */ /* 0x000fe20000011605 */
[----:B------:R-:W-:Y:S01]  /*0d10*/  IMAD.MOV.U32 R4, RZ, RZ, R20 ;  /* 0x000000ffff047224 */ /* 0x000fe200078e0014 */
[----:B------:R-:W-:Y:S01]  /*0d20*/  LOP3.LUT R12, RZ, R3, RZ, 0x33, !PT ;  /* 0x00000003ff0c7212 */ /* 0x000fe200078e33ff */
[----:B------:R-:W3:Y:S01]  /*0d30*/  LDC R25, c[0x0][0x610] ;  /* 0x00018400ff197b82 */ /* 0x000ee20000000800 */
[----:B------:R-:W-:Y:S05]  /*0d40*/  @!P0 BRA `(.L_x_10) ;  /* 0x0000000000288947 */ /* 0x000fea0003800000 */
[----:B------:R-:W4:Y:S02]  /*0d50*/  LDC R3, c[0x0][0x64c] ;  /* 0x00019300ff037b82 */ /* 0x000f240000000800 */
[----:B----4-:R-:W-:-:S05]  /*0d60*/  IADD3 R3, P0, R20, R3, RZ ;  /* 0x0000000314037210 */ /* 0x010fca0007f1e0ff */
        /* <DEDUP_REMOVED lines=8> */
.L_x_10:
[----:B-1----:R-:W-:Y:S01]  /*0df0*/  SHF.R.U64 R4, R4, R15, R5 ;  /* 0x0000000f04047219 */ /* 0x002fe20000001205 */
[----:B0-----:R-:W-:Y:S01]  /*0e00*/  VIADD R5, R24, 0xffffffff ;  /* 0xffffffff18057836 */ /* 0x001fe20000000000 */
[----:B------:R-:W-:Y:S02]  /*0e10*/  SHF.L.U32 R3, R23, R28, RZ ;  /* 0x0000001c17037219 */ /* 0x000fe400000006ff */
[----:B------:R-:W-:Y:S01]  /*0e20*/  LOP3.LUT R12, R27, R12, RZ, 0xc0, !PT ;  /* 0x0000000c1b0c7212 */ /* 0x000fe200078ec0ff */
[----:B------:R-:W-:Y:S01]  /*0e30*/  IMAD.MOV R8, RZ, RZ, -R4 ;  /* 0x000000ffff087224 */ /* 0x000fe200078e0a04 */
[----:B------:R-:W-:Y:S02]  /*0e40*/  SEL R6, R6, R29, !P1 ;  /* 0x0000001d06067207 */ /* 0x000fe40004800000 */
[----:B------:R-:W-:Y:S01]  /*0e50*/  LOP3.LUT R5, R14, R5, RZ, 0xc0, !PT ;  /* 0x000000050e057212 */ /* 0x000fe200078ec0ff */
[----:B------:R-:W-:Y:S02]  /*0e60*/  IMAD R9, R3, R4, R12 ;  /* 0x0000000403097224 */ /* 0x000fe400078e020c */
[----:B--2---:R-:W-:-:S02]  /*0e70*/  IMAD R3, R8, R21, R20 ;  /* 0x0000001508037224 */ /* 0x004fc400078e0214 */
[----:B---3--:R-:W-:Y:S02]  /*0e80*/  IMAD R6, R9, R25, R6 ;  /* 0x0000001909067224 */ /* 0x008fe400078e0206 */
[----:B------:R-:W-:Y:S02]  /*0e90*/  IMAD R103, R3, R24, R5 ;  /* 0x0000001803677224 */ /* 0x000fe400078e0205 */
[----:B------:R-:W-:-:S03]  /*0ea0*/  IMAD.MOV.U32 R4, RZ, RZ, 0x1 ;  /* 0x00000001ff047424 */ /* 0x000fc600078e00ff */
[----:B------:R-:W-:Y:S02]  /*0eb0*/  SEL R100, R103, R6, !P1 ;  /* 0x0000000667647207 */ /* 0x000fe40004800000 */
[----:B------:R-:W-:Y:S02]  /*0ec0*/  PRMT R3, R4, 0x7610, R3 ;  /* 0x0000761004037816 */ /* 0x000fe40000000003 */
[----:B------:R-:W-:-:S07]  /*0ed0*/  SEL R103, R6, R103, !P1 ;  /* 0x0000006706677207 */ /* 0x000fce0004800000 */
.L_x_8:
[----:B------:R-:W-:-:S08]  /*0ee0*/  NOP ;  /* 0x0000000000007918 */ /* 0x000fd00000000000 */
[----:B------:R-:W0:Y:S02]  /*0ef0*/  USETMAXREG.TRY_ALLOC.CTAPOOL UP0, 0xe8 ;  /* 0x000000e8000079c8 */ /* 0x000e240008000600 */
[----:B0-----:R-:W-:-:S13]  /*0f00*/  PLOP3.LUT P0, PT, PT, PT, UP0, 0x80, 0x0 ;  /* 0x000000000000781c */ /* 0x001fda0003f0f008 */
[----:B------:R-:W-:Y:S05]  /*0f10*/  @!P0 BRA `(.L_x_8) ;  /* 0xfffffffc00f08947 */ /* 0x000fea000383ffff */
[----:B------:R-:W-:Y:S01]  /*0f20*/  ULDC.64 UR4, c[0x0][0x598] ;  /* 0x0001660000047ab9 */ /* 0x000fe20000000a00 */
[----:B------:R-:W-:Y:S01]  /*0f30*/  ULDC.64 UR36, c[0x0][0x208] ;  /* 0x0000820000247ab9 */ /* 0x000fe20000000a00 */
[----:B------:R-:W-:-:S04]  /*0f40*/  ISETP.NE.U32.AND P0, PT, RZ, UR4, PT ;  /* 0x00000004ff007c0c */ /* 0x000fc8000bf05070 */
[----:B------:R-:W-:-:S13]  /*0f50*/  ISETP.NE.AND.EX P0, PT, RZ, UR5, PT, P0 ;  /* 0x00000005ff007c0c */ /* 0x000fda000bf05300 */
[----:B------:R-:W-:Y:S05]  /*0f60*/  @!P0 BRA `(.L_x_11) ;  /* 0x00000000001c8947 */ /* 0x000fea0003800000 */
[----:B------:R-:W0:Y:S02]  /*0f70*/  LDC.64 R4, c[0x0][0x598] ;  /* 0x00016600ff047b82 */ /* 0x000e240000000a00 */
[----:B0-----:R-:W2:Y:S02]  /*0f80*/  LDG.E.64 R4, desc[UR36][R4.64] ;  /* 0x0000002404047981 */ /* 0x001ea4000c1e1b00 */
[----:B--2---:R-:W-:-:S04]  /*0f90*/  ISETP.NE.U32.AND P0, PT, R4, RZ, PT ;  /* 0x000000ff0400720c */ /* 0x004fc80003f05070 */
[----:B------:R-:W-:-:S13]  /*0fa0*/  ISETP.NE.AND.EX P0, PT, R5, RZ, PT, P0 ;  /* 0x000000ff0500720c */ /* 0x000fda0003f05300 */
[----:B------:R-:W-:Y:S05]  /*0fb0*/  @!P0 BRA `(.L_x_11) ;  /* 0x0000000000088947 */ /* 0x000fea0003800000 */
[----:B------:R0:W5:Y:S01]  /*0fc0*/  LD.E R23, desc[UR36][R4.64] ;  /* 0x0000002404177980 */ /* 0x000162000c101900 */
[----:B------:R-:W-:Y:S05]  /*0fd0*/  BRA `(.L_x_12) ;  /* 0x0000000000247947 */ /* 0x000fea0003800000 */
.L_x_11:
[----:B------:R-:W-:Y:S02]  /*0fe0*/  ULDC.64 UR4, c[0x0][0x588] ;  /* 0x0001620000047ab9 */ /* 0x000fe40000000a00 */
[----:B------:R-:W-:-:S04]  /*0ff0*/  ISETP.NE.U32.AND P0, PT, RZ, UR4, PT ;  /* 0x00000004ff007c0c */ /* 0x000fc8000bf05070 */
[----:B------:R-:W-:-:S13]  /*1000*/  ISETP.NE.AND.EX P0, PT, RZ, UR5, PT, P0 ;  /* 0x00000005ff007c0c */ /* 0x000fda000bf05300 */
[----:B------:R-:W-:Y:S05]  /*1010*/  @!P0 BRA `(.L_x_13) ;  /* 0x00000000000c8947 */ /* 0x000fea0003800000 */
[----:B------:R-:W0:Y:S02]  /*1020*/  LDC.64 R4, c[0x0][0x588] ;  /* 0x00016200ff047b82 */ /* 0x000e240000000a00 */
[----:B0-----:R1:W5:Y:S01]  /*1030*/  LDG.E R23, desc[UR36][R4.64] ;  /* 0x0000002404177981 */ /* 0x001362000c1e1900 */
[----:B------:R-:W-:Y:S05]  /*1040*/  BRA `(.L_x_12) ;  /* 0x0000000000087947 */ /* 0x000fea0003800000 */
.L_x_13:
[----:B------:R-:W-:Y:S02]  /*1050*/  ULDC UR4, c[0x0][0x580] ;  /* 0x0001600000047ab9 */ /* 0x000fe40000000800 */
[----:B------:R-:W-:-:S07]  /*1060*/  IMAD.U32 R23, RZ, RZ, UR4 ;  /* 0x00000004ff177e24 */ /* 0x000fce000f8e00ff */
.L_x_12:
[----:B------:R-:W-:Y:S02]  /*1070*/  ULDC.64 UR4, c[0x0][0x5a0] ;  /* 0x0001680000047ab9 */ /* 0x000fe40000000a00 */
[----:B------:R-:W-:-:S04]  /*1080*/  ISETP.NE.U32.AND P0, PT, RZ, UR4, PT ;  /* 0x00000004ff007c0c */ /* 0x000fc8000bf05070 */
[----:B------:R-:W-:-:S13]  /*1090*/  ISETP.NE.AND.EX P0, PT, RZ, UR5, PT, P0 ;  /* 0x00000005ff007c0c */ /* 0x000fda000bf05300 */
[----:B------:R-:W-:Y:S05]  /*10a0*/  @!P0 BRA `(.L_x_14) ;  /* 0x00000000001c8947 */ /* 0x000fea0003800000 */
[----:B01----:R-:W0:Y:S02]  /*10b0*/  LDC.64 R4, c[0x0][0x5a0] ;  /* 0x00016800ff047b82 */ /* 0x003e240000000a00 */
[----:B0-----:R-:W2:Y:S02]  /*10c0*/  LDG.E.64 R4, desc[UR36][R4.64] ;  /* 0x0000002404047981 */ /* 0x001ea4000c1e1b00 */
[----:B--2---:R-:W-:-:S04]  /*10d0*/  ISETP.NE.U32.AND P0, PT, R4, RZ, PT ;  /* 0x000000ff0400720c */ /* 0x004fc80003f05070 */
[----:B------:R-:W-:-:S13]  /*10e0*/  ISETP.NE.AND.EX P0, PT, R5, RZ, PT, P0 ;  /* 0x000000ff0500720c */ /* 0x000fda0003f05300 */
[----:B------:R-:W-:Y:S05]  /*10f0*/  @!P0 BRA `(.L_x_14) ;  /* 0x0000000000088947 */ /* 0x000fea0003800000 */
[----:B------:R0:W5:Y:S01]  /*1100*/  LD.E R90, desc[UR36][R4.64] ;  /* 0x00000024045a7980 */ /* 0x000162000c101900 */
[----:B------:R-:W-:Y:S05]  /*1110*/  BRA `(.L_x_15) ;  /* 0x0000000000247947 */ /* 0x000fea0003800000 */
.L_x_14:
[----:B------:R-:W-:Y:S02]  /*1120*/  ULDC.64 UR4, c[0x0][0x590] ;  /* 0x0001640000047ab9 */ /* 0x000fe40000000a00 */
[----:B------:R-:W-:-:S04]  /*1130*/  ISETP.NE.U32.AND P0, PT, RZ, UR4, PT ;  /* 0x00000004ff007c0c */ /* 0x000fc8000bf05070 */
[----:B------:R-:W-:-:S13]  /*1140*/  ISETP.NE.AND.EX P0, PT, RZ, UR5, PT, P0 ;  /* 0x00000005ff007c0c */ /* 0x000fda000bf05300 */
[----:B------:R-:W-:Y:S05]  /*1150*/  @!P0 BRA `(.L_x_16) ;  /* 0x00000000000c8947 */ /* 0x000fea0003800000 */
[----:B------:R-:W2:Y:S02]  /*1160*/  LDC.64 R90, c[0x0][0x590] ;  /* 0x00016400ff5a7b82 */ /* 0x000ea40000000a00 */
[----:B--2---:R2:W5:Y:S01]  /*1170*/  LDG.E R90, desc[UR36][R90.64] ;  /* 0x000000245a5a7981 */ /* 0x004562000c1e1900 */
[----:B------:R-:W-:Y:S05]  /*1180*/  BRA `(.L_x_15) ;  /* 0x0000000000087947 */ /* 0x000fea0003800000 */
.L_x_16:
[----:B------:R-:W-:Y:S02]  /*1190*/  ULDC UR4, c[0x0][0x584] ;  /* 0x0001610000047ab9 */ /* 0x000fe40000000800 */
[----:B------:R-:W-:-:S07]  /*11a0*/  IMAD.U32 R90, RZ, RZ, UR4 ;  /* 0x00000004ff5a7e24 */ /* 0x000fce000f8e00ff */
.L_x_15:
[----:B------:R-:W-:-:S13]  /*11b0*/  LOP3.LUT P0, RZ, R3, 0xff, RZ, 0xc0, !PT ;  /* 0x000000ff03ff7812 */ /* 0x000fda000780c0ff */
[----:B------:R-:W-:Y:S05]  /*11c0*/  @!P0 EXIT ;  /* 0x000000000000894d */ /* 0x000fea0003800000 */
[----:B------:R-:W3:Y:S01]  /*11d0*/  LDC R93, c[0x0][0x658] ;  /* 0x00019600ff5d7b82 */ /* 0x000ee20000000800 */
[----:B------:R-:W-:Y:S01]  /*11e0*/  LOP3.LUT R7, R7, 0x1, RZ, 0xc0, !PT ;  /* 0x0000000107077812 */ /* 0x000fe200078ec0ff */
[----:B------:R-:W-:Y:S01]  /*11f0*/  ULDC.64 UR6, c[0x0][0x288] ;  /* 0x0000a20000067ab9 */ /* 0x000fe20000000a00 */
[----:B------:R-:W-:Y:S01]  /*1200*/  SHF.R.U32.HI R3, RZ, 0x2, R95 ;  /* 0x00000002ff037819 */ /* 0x000fe2000001165f */
[----:B------:R-:W-:Y:S01]  /*1210*/  UIADD3 UR4, UR7, 0x7f, URZ ;  /* 0x0000007f07047890 */ /* 0x000fe2000fffe03f */
[----:B------:R-:W-:Y:S01]  /*1220*/  SHF.R.U32.HI R0, RZ, 0x1, R0 ;  /* 0x00000001ff007819 */ /* 0x000fe20000011600 */
[----:B------:R-:W-:Y:S01]  /*1230*/  IMAD.SHL.U32 R88, R7, 0x40, RZ ;  /* 0x0000004007587824 */ /* 0x000fe200078e00ff */
[----:B------:R-:W-:Y:S01]  /*1240*/  LOP3.LUT R3, R3, 0x7, RZ, 0xc0, !PT ;  /* 0x0000000703037812 */ /* 0x000fe200078ec0ff */
[----:B------:R-:W4:Y:S01]  /*1250*/  LDC.64 R8, c[0x0][0x5c8] ;  /* 0x00017200ff087b82 */ /* 0x000f220000000a00 */
[----:B------:R-:W-:Y:S01]  /*1260*/  USHF.R.S32.HI UR5, URZ, 0x1f, UR4 ;  /* 0x0000001f3f057899 */ /* 0x000fe20008011404 */
[----:B------:R-:W-:Y:S01]  /*1270*/  LOP3.LUT R0, R0, 0x30, RZ, 0xc0, !PT ;  /* 0x0000003000007812 */ /* 0x000fe200078ec0ff */
[----:B------:R-:W-:Y:S01]  /*1280*/  IMAD.MOV.U32 R6, RZ, RZ, 0x1 ;  /* 0x00000001ff067424 */ /* 0x000fe200078e00ff */
[--C-:B------:R-:W-:Y:S01]  /*1290*/  LOP3.LUT R88, R88, 0x40, R3.reuse, 0xe2, !PT ;  /* 0x0000004058587812 */ /* 0x100fe200078ee203 */
[----:B------:R-:W-:Y:S01]  /*12a0*/  ULEA.HI UR5, UR5, UR4, URZ, 0x7 ;  /* 0x0000000405057291 */ /* 0x000fe2000f8f383f */
[-C--:B01----:R-:W-:Y:S01]  /*12b0*/  IADD3 R4, RZ, -R0.reuse, -R3 ;  /* 0x80000000ff047210 */ /* 0x083fe20007ffe803 */
[----:B------:R-:W-:Y:S01]  /*12c0*/  IMAD.U32 R5, RZ, RZ, UR6 ;  /* 0x00000006ff057e24 */ /* 0x000fe2000f8e00ff */
[----:B------:R-:W0:Y:S01]  /*12d0*/  LDC R97, c[0x0][0x600] ;  /* 0x00018000ff617b82 */ /* 0x000e220000000800 */
[----:B------:R-:W-:Y:S01]  /*12e0*/  LOP3.LUT R88, R88, R0, RZ, 0xfc, !PT ;  /* 0x0000000058587212 */ /* 0x000fe200078efcff */
[----:B------:R-:W-:Y:S01]  /*12f0*/  IMAD.MOV.U32 R0, RZ, RZ, -0x1 ;  /* 0xffffffffff007424 */ /* 0x000fe200078e00ff */
[----:B------:R-:W-:Y:S01]  /*1300*/  USHF.R.S32.HI UR43, URZ, 0x7, UR5 ;  /* 0x000000073f2b7899 */ /* 0x000fe20008011405 */
[----:B------:R-:W-:Y:S01]  /*1310*/  LOP3.LUT R94, R95, 0x3, RZ, 0xc0, !PT ;  /* 0x000000035f5e7812 */ /* 0x000fe200078ec0ff */
[----:B------:R-:W-:Y:S01]  /*1320*/  IMAD R4, R7, -0x40, R4 ;  /* 0xffffffc007047824 */ /* 0x000fe200078e0204 */
[C---:B------:R-:W-:Y:S01]  /*1330*/  LOP3.LUT R96, R95.reuse, 0x80, RZ, 0xc0, !PT ;  /* 0x000000805f607812 */ /* 0x040fe200078ec0ff */
[----:B------:R-:W-:Y:S01]  /*1340*/  UISETP.LT.AND UP0, UPT, UR43, 0x1, UPT ;  /* 0x000000012b00788c */ /* 0x000fe2000bf01270 */
[-C--:B---3--:R-:W-:Y:S01]  /*1350*/  SHF.L.U32 R0, R0, R93.reuse, RZ ;  /* 0x0000005d00007219 */ /* 0x088fe200000006ff */
[----:B------:R-:W-:Y:S01]  /*1360*/  ULDC UR4, c[0x0][0x284] ;  /* 0x0000a10000047ab9 */ /* 0x000fe20000000800 */
[----:B------:R-:W-:Y:S01]  /*1370*/  IMAD R94, R94, -0x2, R5 ;  /* 0xfffffffe5e5e7824 */ /* 0x000fe200078e0205 */
[----:B------:R-:W-:Y:S01]  /*1380*/  USEL UR44, UR43, 0x1, UP0 ;  /* 0x000000012b2c7887 */ /* 0x000fe20008000000 */
[----:B------:R-:W-:Y:S01]  /*1390*/  SHF.L.U32 R93, R6, R93, RZ ;  /* 0x0000005d065d7219 */ /* 0x000fe200000006ff */
[----:B------:R-:W-:Y:S01]  /*13a0*/  IMAD.SHL.U32 R95, R95, 0x2, RZ ;  /* 0x000000025f5f7824 */ /* 0x000fe200078e00ff */
[----:B------:R-:W-:Y:S01]  /*13b0*/  LOP3.LUT R102, R18, 0x1, RZ, 0xfc, !PT ;  /* 0x0000000112667812 */ /* 0x000fe200078efcff */
[----:B------:R-:W-:Y:S01]  /*13c0*/  VIADD R99, R4, UR4 ;  /* 0x0000000404637c36 */ /* 0x000fe20008000000 */
[C---:B----4-:R-:W-:Y:S01]  /*13d0*/  SHF.L.U64.HI R92, R8.reuse, 0x3, R9 ;  /* 0x00000003085c7819 */ /* 0x050fe20000010209 */
[----:B--2---:R-:W-:Y:S01]  /*13e0*/  IMAD.SHL.U32 R91, R8, 0x8, RZ ;  /* 0x00000008085b7824 */ /* 0x004fe200078e00ff */
[----:B------:R-:W-:Y:S01]  /*13f0*/  SHF.R.U32.HI R96, RZ, 0x7, R96 ;  /* 0x00000007ff607819 */ /* 0x000fe20000011660 */
[----:B------:R-:W-:Y:S01]  /*1400*/  IMAD.MOV.U32 R89, RZ, RZ, RZ ;  /* 0x000000ffff597224 */ /* 0x000fe200078e00ff */
[----:B------:R-:W-:Y:S01]  /*1410*/  LOP3.LUT R98, RZ, R0, RZ, 0x33, !PT ;  /* 0x00000000ff627212 */ /* 0x000fe200078e33ff */
[----:B------:R-:W-:Y:S01]  /*1420*/  UIADD3 UR44, UR43, -UR44, URZ ;  /* 0x8000002c2b2c7290 */ /* 0x000fe2000fffe03f */
[----:B------:R-:W-:Y:S01]  /*1430*/  UMOV UR40, URZ ;  /* 0x0000003f00287c82 */ /* 0x000fe20008000000 */
[----:B0-----:R-:W-:Y:S01]  /*1440*/  VIADD R97, R97, 0xffffffff ;  /* 0xffffffff61617836 */ /* 0x001fe20000000000 */
[----:B------:R-:W-:-:S09]  /*1450*/  UMOV UR42, URZ ;  /* 0x0000003f002a7c82 */ /* 0x000fd20008000000 */
.L_x_162:
[----:B0-----:R-:W0:Y:S01]  /*1460*/  SHFL.IDX PT, R0, R96, RZ, 0x1f ;  /* 0x00001fff60007589 */ /* 0x001e2200000e0000 */
[----:B-1----:R-:W1:Y:S01]  /*1470*/  S2UR UR7, SR_CgaCtaId ;  /* 0x00000000000779c3 */ /* 0x002e620000008800 */
[----:B------:R-:W-:Y:S01]  /*1480*/  UMOV UR6, 0x400 ;  /* 0x0000040000067882 */ /* 0x000fe20000000000 */
[----:B0-----:R-:W-:Y:S01]  /*1490*/  R2UR UR4, R0 ;  /* 0x00000000000472ca */ /* 0x001fe200000e0000 */
[----:B-1----:R-:W-:-:S12]  /*14a0*/  ULEA UR6, UR7, UR6, 0x18 ;  /* 0x0000000607067291 */ /* 0x002fd8000f8ec03f */
[----:B------:R-:W-:-:S04]  /*14b0*/  ULEA.HI UR5, UR4, UR4, URZ, 0x1 ;  /* 0x0000000404057291 */ /* 0x000fc8000f8f083f */
[----:B------:R-:W-:-:S04]  /*14c0*/  ULOP3.LUT UR5, UR5, 0x7fffe, URZ, 0xc0, !UPT ;  /* 0x0007fffe05057892 */ /* 0x000fc8000f8ec03f */
[----:B------:R-:W-:-:S03]  /*14d0*/  UIADD3 UR5, UR4, -UR5, URZ ;  /* 0x8000000504057290 */ /* 0x000fc6000fffe03f */
[----:B------:R-:W-:Y:S01]  /*14e0*/  ULDC UR4, c[0x0][0x28c] ;  /* 0x0000a30000047ab9 */ /* 0x000fe20000000800 */
[----:B------:R-:W-:Y:S01]  /*14f0*/  ULEA UR5, UR5, UR6, 0xd ;  /* 0x0000000605057291 */ /* 0x000fe2000f8e683f */
[----:B------:R-:W-:-:S03]  /*1500*/  ISETP.LT.AND P0, PT, RZ, UR4, PT ;  /* 0x00000004ff007c0c */ /* 0x000fc6000bf01270 */
[----:B------:R-:W-:-:S04]  /*1510*/  UIADD3 UR5, UR5, 0x100, URZ ;  /* 0x0000010005057890 */ /* 0x000fc8000fffe03f */
[----:B------:R-:W-:-:S04]  /*1520*/  USHF.R.U32.HI UR5, URZ, 0x4, UR5 ;  /* 0x000000043f057899 */ /* 0x000fc80008011605 */
[----:B------:R-:W-:-:S04]  /*1530*/  ULOP3.LUT UR5, UR5, 0x3fff, URZ, 0xc0, !UPT ;  /* 0x00003fff05057892 */ /* 0x000fc8000f8ec03f */
[----:B------:R-:W-:Y:S01]  /*1540*/  ULOP3.LUT UR45, UR5, 0x10000, URZ, 0xfc, !UPT ;  /* 0x00010000052d7892 */ /* 0x000fe2000f8efc3f */
[----:B--2345:R-:W-:Y:S11]  /*1550*/  @P0 BRA `(.L_x_17) ;  /* 0x0000000000400947 */ /* 0x03cff60003800000 */
[----:B------:R-:W-:Y:S01]  /*1560*/  MOV R0, 0x0 ;  /* 0x0000000000007802 */ /* 0x000fe20000000f00 */
[----:B------:R-:W-:Y:S01]  /*1570*/  ULDC.64 UR4, c[0x4][0x68] ;  /* 0x01001a0000047ab9 */ /* 0x000fe20000000a00 */
[----:B------:R-:W-:Y:S01]  /*1580*/  ULDC.64 UR6, c[0x4][0x8] ;  /* 0x0100020000067ab9 */ /* 0x000fe20000000a00 */
[----:B------:R-:W-:Y:S01]  /*1590*/  IMAD.U32 R4, RZ, RZ, UR4 ;  /* 0x00000004ff047e24 */ /* 0x000fe2000f8e00ff */
[----:B------:R0:W1:Y:S01]  /*15a0*/  LDC.64 R14, c[0x4][R0] ;  /* 0x01000000000e7b82 */ /* 0x0000620000000a00 */
[----:B------:R-:W-:Y:S01]  /*15b0*/  IMAD.U32 R5, RZ, RZ, UR5 ;  /* 0x00000005ff057e24 */ /* 0x000fe2000f8e00ff */
[----:B------:R-:W-:Y:S01]  /*15c0*/  ULDC.64 UR4, c[0x4][0x70] ;  /* 0x01001c0000047ab9 */ /* 0x000fe20000000a00 */
[----:B------:R-:W-:Y:S02]  /*15d0*/  IMAD.U32 R10, RZ, RZ, UR6 ;  /* 0x00000006ff0a7e24 */ /* 0x000fe4000f8e00ff */
[----:B------:R-:W-:Y:S02]  /*15e0*/  IMAD.U32 R6, RZ, RZ, UR4 ;  /* 0x00000004ff067e24 */ /* 0x000fe4000f8e00ff */
[----:B------:R-:W-:-:S02]  /*15f0*/  IMAD.U32 R7, RZ, RZ, UR5 ;  /* 0x00000005ff077e24 */ /* 0x000fc4000f8e00ff */
[----:B------:R-:W-:Y:S02]  /*1600*/  IMAD.U32 R11, RZ, RZ, UR7 ;  /* 0x00000007ff0b7e24 */ /* 0x000fe4000f8e00ff */
[----:B------:R-:W-:Y:S02]  /*1610*/  IMAD.MOV.U32 R8, RZ, RZ, 0x1e1 ;  /* 0x000001e1ff087424 */ /* 0x000fe400078e00ff */
[----:B------:R-:W-:Y:S02]  /*1620*/  IMAD.MOV.U32 R12, RZ, RZ, 0x1 ;  /* 0x00000001ff0c7424 */ /* 0x000fe400078e00ff */
[----:B0-----:R-:W-:-:S07]  /*1630*/  IMAD.MOV.U32 R13, RZ, RZ, RZ ;  /* 0x000000ffff0d7224 */ /* 0x001fce00078e00ff */
[----:B------:R-:W-:-:S07]  /*1640*/  LEPC R20, `(.L_x_17) ;  /* 0x000000001014794e */ /* 0x000fce0000000000 */
[----:B-1---5:R-:W-:Y:S05]  /*1650*/  CALL.ABS.NOINC R14 ;  /* 0x000000000e007343 */ /* 0x022fea0003c00000 */
.L_x_17:
[----:B------:R-:W-:-:S13]  /*1660*/  ISETP.NE.AND P0, PT, R102, 0x3, PT ;  /* 0x000000036600780c */ /* 0x000fda0003f05270 */
[----:B------:R-:W-:Y:S05]  /*1670*/  @!P0 BRA `(.L_x_18) ;  /* 0x0000000000048947 */ /* 0x000fea0003800000 */
[----:B------:R-:W-:Y:S01]  /*1680*/  BPT.TRAP 0x1 ;  /* 0x000000040000795c */ /* 0x000fe20000300000 */
.L_x_18:
[----:B------:R-:W0:Y:S01]  /*1690*/  S2UR UR5, SR_CgaCtaId ;  /* 0x00000000000579c3 */ /* 0x000e220000008800 */
[----:B------:R-:W-:Y:S01]  /*16a0*/  UMOV UR4, 0x400 ;  /* 0x0000040000047882 */ /* 0x000fe20000000000 */
[----:B------:R-:W-:Y:S02]  /*16b0*/  IMAD.U32 R0, RZ, RZ, UR40 ;  /* 0x00000028ff007e24 */ /* 0x000fe4000f8e00ff */
[----:B------:R-:W-:-:S03]  /*16c0*/  IMAD.U32 R3, RZ, RZ, UR42 ;  /* 0x0000002aff037e24 */ /* 0x000fc6000f8e00ff */
[----:B------:R-:W-:Y:S01]  /*16d0*/  SHF.L.U32 R0, R0, 0x1f, RZ ;  /* 0x0000001f00007819 */ /* 0x000fe200000006ff */
[----:B0-----:R-:W-:-:S06]  /*16e0*/  ULEA UR4, UR5, UR4, 0x18 ;  /* 0x0000000405047291 */ /* 0x001fcc000f8ec03f */
[----:B------:R-:W-:-:S04]  /*16f0*/  IMAD.U32 R6, RZ, RZ, UR4 ;  /* 0x00000004ff067e24 */ /* 0x000fc8000f8e00ff */
[----:B------:R-:W-:-:S04]  /*1700*/  IMAD R3, R3, 0x8, R6 ;  /* 0x0000000803037824 */ /* 0x000fc800078e0206 */
[----:B------:R0:W1:Y:S01]  /*1710*/  SYNCS.PHASECHK.TRANS64.TRYWAIT P1, [R3+URZ], R0 ;  /* 0x00000000030075a7 */ /* 0x000062000802017f */
[----:B------:R-:W-:Y:S05]  /*1720*/  @!P0 BRA `(.L_x_19) ;  /* 0x0000000000048947 */ /* 0x000fea0003800000 */
[----:B------:R-:W-:Y:S01]  /*1730*/  BPT.TRAP 0x1 ;  /* 0x000000040000795c */ /* 0x000fe20000300000 */
.L_x_19:
[----:B------:R-:W-:-:S05]  /*1740*/  IMAD.U32 R4, RZ, RZ, UR44 ;  /* 0x0000002cff047e24 */ /* 0x000fca000f8e00ff */
[----:B------:R-:W-:Y:S01]  /*1750*/  ISETP.GE.AND P2, PT, R4, 0x1, PT ;  /* 0x000000010400780c */ /* 0x000fe20003f46270 */
[----:B-1----:R-:W-:-:S12]  /*1760*/  @P1 BRA `(.L_x_20) ;  /* 0x0000000000081947 */ /* 0x002fd80003800000 */
[----:B------:R-:W1:Y:S02]  /*1770*/  SYNCS.PHASECHK.TRANS64.TRYWAIT P1, [R3+URZ], R0 ;  /* 0x00000000030075a7 */ /* 0x000e64000802017f */
[----:B-1----:R-:W-:Y:S05]  /*1780*/  @!P1 BRA `(.L_x_21) ;  /* 0x0000006800689947 */ /* 0x002fea0003800000 */
.L_x_20:
[----:B------:R-:W-:Y:S05]  /*1790*/  WARPSYNC.ALL ;  /* 0x0000000000007948 */ /* 0x000fea0003800000 */
[----:B------:R-:W-:Y:S01]  /*17a0*/  R2UR UR4, R6 ;  /* 0x00000000060472ca */ /* 0x000fe200000e0000 */
[----:B------:R-:W-:Y:S01]  /*17b0*/  ULEA UR5, UR42, UR45, 0xb ;  /* 0x0000002d2a057291 */ /* 0x000fe2000f8e583f */
[----:B------:R-:W-:Y:S01]  /*17c0*/  WARPGROUP.ARRIVE ;  /* 0x00000000000079c5 */ /* 0x000fe20000000000 */
[----:B------:R-:W-:Y:S01]  /*17d0*/  UMOV UR9, 0x40000040 ;  /* 0x4000004000097882 */ /* 0x000fe20000000000 */
[----:B------:R-:W-:-:S04]  /*17e0*/  UMOV UR11, 0x40000040 ;  /* 0x40000040000b7882 */ /* 0x000fc80000000000 */
[----:B------:R-:W-:-:S05]  /*17f0*/  UMOV UR8, UR5 ;  /* 0x0000000500087c82 */ /* 0x000fca0008000000 */
[----:B------:R-:W-:-:S04]  /*1800*/  UIADD3 UR4, UR4, 0x18100, URZ ;  /* 0x0001810004047890 */ /* 0x000fc8000fffe03f */
[----:B------:R-:W-:-:S04]  /*1810*/  USHF.R.U32.HI UR4, URZ, 0x4, UR4 ;  /* 0x000000043f047899 */ /* 0x000fc80008011604 */
[----:B------:R-:W-:-:S04]  /*1820*/  ULOP3.LUT UR4, UR4, 0x3fff, URZ, 0xc0, !UPT ;  /* 0x00003fff04047892 */ /* 0x000fc8000f8ec03f */
[----:B------:R-:W-:-:S04]  /*1830*/  ULOP3.LUT UR4, UR4, 0x10000, URZ, 0xfc, !UPT ;  /* 0x0001000004047892 */ /* 0x000fc8000f8efc3f */
[----:B------:R-:W-:-:S07]  /*1840*/  ULEA UR6, UR42, UR4, 0xb ;  /* 0x000000042a067291 */ /* 0x000fce000f8e583f */
[----:B------:R-:W-:Y:S02]  /*1850*/  UMOV UR10, UR6 ;  /* 0x00000006000a7c82 */ /* 0x000fe40008000000 */
[----:B------:R-:W-:Y:S01]  /*1860*/  HGMMA.64x128x16.F32 R24, gdesc[UR8], RZ, !UPT, gsb0 ;  /* 0x01e00000081879f0 */ /* 0x000fe2000c0008ff */
[----:B------:R-:W-:Y:S02]  /*1870*/  UIADD3 UR8, UR5, 0x2, URZ ;  /* 0x0000000205087890 */ /* 0x000fe4000fffe03f */
[----:B------:R-:W-:Y:S01]  /*1880*/  UIADD3 UR10, UR6, 0x2, URZ ;  /* 0x00000002060a7890 */ /* 0x000fe2000fffe03f */
[----:B------:R-:W-:Y:S01]  /*1890*/  UMOV UR9, 0x40000040 ;  /* 0x4000004000097882 */ /* 0x000fe20000000000 */
[----:B------:R-:W-:Y:S01]  /*18a0*/  UMOV UR11, 0x40000040 ;  /* 0x40000040000b7882 */ /* 0x000fe20000000000 */
[----:B------:R-:W-:Y:S02]  /*18b0*/  WARPGROUP.DEPBAR.LE gsb0, 0x0 ;  /* 0x00008000000079c5 */ /* 0x000fe40000010000 */
[----:B------:R-:W-:-:S06]  /*18c0*/  WARPGROUP.ARRIVE ;  /* 0x00000000000079c5 */ /* 0x000fcc0000000000 */
[----:B------:R-:W-:Y:S01]  /*18d0*/  HGMMA.64x128x16.F32 R24, gdesc[UR8], R24, gsb0 ;  /* 0x01e00000081879f0 */ /* 0x000fe20008000818 */
        /* <DEDUP_REMOVED lines=41> */
[----:B------:R-:W-:Y:S03]  /*1b70*/  HGMMA.64x128x16.F32 R24, gdesc[UR8], R24, gsb0 ;  /* 0x01e00000081879f0 */ /* 0x000fe60008000818 */
[----:B------:R-:W-:Y:S02]  /*1b80*/  WARPGROUP.DEPBAR.LE gsb0, 0x0 ;  /* 0x00008000000079c5 */ /* 0x000fe40000010000 */
[----:B------:R-:W-:Y:S05]  /*1b90*/  @!P2 BRA `(.L_x_22) ;  /* 0x000000040098a947 */ /* 0x000fea0003800000 */
[----:B------:R-:W-:Y:S01]  /*1ba0*/  UIADD3 UR5, UR42, 0x1, URZ ;  /* 0x000000012a057890 */ /* 0x000fe2000fffe03f */
[----:B01----:R-:W-:Y:S02]  /*1bb0*/  IMAD.U32 R0, RZ, RZ, UR44 ;  /* 0x0000002cff007e24 */ /* 0x003fe4000f8e00ff */
[----:B------:R-:W-:Y:S01]  /*1bc0*/  IMAD.U32 R3, RZ, RZ, UR42 ;  /* 0x0000002aff037e24 */ /* 0x000fe2000f8e00ff */
[----:B------:R-:W-:-:S04]  /*1bd0*/  UISETP.NE.AND UP0, UPT, UR5, 0x3, UPT ;  /* 0x000000030500788c */ /* 0x000fc8000bf05270 */
[----:B------:R-:W-:Y:S02]  /*1be0*/  USEL UR6, URZ, 0x1, UP0 ;  /* 0x000000013f067887 */ /* 0x000fe40008000000 */
[----:B------:R-:W-:Y:S02]  /*1bf0*/  USEL UR5, UR5, URZ, UP0 ;  /* 0x0000003f05057287 */ /* 0x000fe40008000000 */
[----:B------:R-:W-:-:S06]  /*1c00*/  ULOP3.LUT UR6, UR40, UR6, URZ, 0x3c, !UPT ;  /* 0x0000000628067292 */ /* 0x000fcc000f8e3c3f */
[----:B------:R-:W-:-:S07]  /*1c10*/  IMAD.U32 R7, RZ, RZ, UR6 ;  /* 0x00000006ff077e24 */ /* 0x000fce000f8e00ff */
.L_x_29:
[----:B------:R-:W-:Y:S05]  /*1c20*/  @!P0 BRA `(.L_x_23) ;  /* 0x0000000000048947 */ /* 0x000fea0003800000 */
[----:B------:R-:W-:Y:S01]  /*1c30*/  BPT.TRAP 0x1 ;  /* 0x000000040000795c */ /* 0x000fe20000300000 */
.L_x_23:
[----:B------:R-:W0:Y:S01]  /*1c40*/  S2UR UR7, SR_CgaCtaId ;  /* 0x00000000000779c3 */ /* 0x000e220000008800 */
[----:B------:R-:W-:Y:S01]  /*1c50*/  UMOV UR6, 0x400 ;  /* 0x0000040000067882 */ /* 0x000fe20000000000 */
[----:B------:R-:W-:Y:S01]  /*1c60*/  IMAD.U32 R5, RZ, RZ, UR5 ;  /* 0x00000005ff057e24 */ /* 0x000fe2000f8e00ff */
[----:B------:R-:W-:Y:S01]  /*1c70*/  SHF.L.U32 R4, R7, 0x1f, RZ ;  /* 0x0000001f07047819 */ /* 0x000fe200000006ff */
[----:B0-----:R-:W-:-:S06]  /*1c80*/  ULEA UR6, UR7, UR6, 0x18 ;  /* 0x0000000607067291 */ /* 0x001fcc000f8ec03f */
[----:B------:R-:W-:-:S04]  /*1c90*/  IMAD.U32 R6, RZ, RZ, UR6 ;  /* 0x00000006ff067e24 */ /* 0x000fc8000f8e00ff */
[----:B------:R-:W-:-:S04]  /*1ca0*/  IMAD R5, R5, 0x8, R6 ;  /* 0x0000000805057824 */ /* 0x000fc800078e0206 */
[----:B------:R0:W1:Y:S01]  /*1cb0*/  SYNCS.PHASECHK.TRANS64.TRYWAIT P1, [R5+URZ], R4 ;  /* 0x00000004050075a7 */ /* 0x000062000802017f */
[----:B------:R-:W-:Y:S05]  /*1cc0*/  @!P0 BRA `(.L_x_24) ;  /* 0x0000000000048947 */ /* 0x000fea0003800000 */
[----:B------:R-:W-:Y:S01]  /*1cd0*/  BPT.TRAP 0x1 ;  /* 0x000000040000795c */ /* 0x000fe20000300000 */
.L_x_24:
[----:B-1----:R-:W-:Y:S05]  /*1ce0*/  @P1 BRA `(.L_x_25) ;  /* 0x0000000000081947 */ /* 0x002fea0003800000 */
[----:B------:R-:W1:Y:S02]  /*1cf0*/  SYNCS.PHASECHK.TRANS64.TRYWAIT P1, [R5+URZ], R4 ;  /* 0x00000004050075a7 */ /* 0x000e64000802017f */
[----:B-1----:R-:W-:Y:S05]  /*1d00*/  @!P1 BRA `(.L_x_26) ;  /* 0x00000064001c9947 */ /* 0x002fea0003800000 */
.L_x_25:
[----:B------:R-:W-:Y:S01]  /*1d10*/  ULEA UR6, UR5, UR45, 0xb ;  /* 0x0000002d05067291 */ /* 0x000fe2000f8e583f */
[----:B------:R-:W-:Y:S01]  /*1d20*/  WARPGROUP.ARRIVE ;  /* 0x00000000000079c5 */ /* 0x000fe20000000000 */
[----:B------:R-:W-:Y:S01]  /*1d30*/  ULEA UR7, UR5, UR4, 0xb ;  /* 0x0000000405077291 */ /* 0x000fe2000f8e583f */
[----:B------:R-:W-:Y:S01]  /*1d40*/  UMOV UR9, 0x40000040 ;  /* 0x4000004000097882 */ /* 0x000fe20000000000 */
[----:B------:R-:W-:-:S03]  /*1d50*/  UMOV UR11, 0x40000040 ;  /* 0x40000040000b7882 */ /* 0x000fc60000000000 */
[----:B------:R-:W-:Y:S02]  /*1d60*/  UMOV UR8, UR6 ;  /* 0x0000000600087c82 */ /* 0x000fe40008000000 */
[----:B------:R-:W-:Y:S02]  /*1d70*/  UMOV UR10, UR7 ;  /* 0x00000007000a7c82 */ /* 0x000fe40008000000 */
[----:B------:R-:W-:Y:S01]  /*1d80*/  HGMMA.64x128x16.F32 R24, gdesc[UR8], R24, gsb0 ;  /* 0x01e00000081879f0 */ /* 0x000fe20008000818 */
[----:B------:R-:W-:Y:S02]  /*1d90*/  UIADD3 UR8, UR6, 0x2, URZ ;  /* 0x0000000206087890 */ /* 0x000fe4000fffe03f */
[----:B------:R-:W-:Y:S01]  /*1da0*/  UIADD3 UR10, UR7, 0x2, URZ ;  /* 0x00000002070a7890 */ /* 0x000fe2000fffe03f */
[----:B------:R-:W-:Y:S01]  /*1db0*/  UMOV UR9, 0x40000040 ;  /* 0x4000004000097882 */ /* 0x000fe20000000000 */
[----:B------:R-:W-:Y:S01]  /*1dc0*/  UMOV UR11, 0x40000040 ;  /* 0x40000040000b7882 */ /* 0x000fe20000000000 */
[----:B------:R-:W-:-:S02]  /*1dd0*/  WARPGROUP.DEPBAR.LE gsb0, 0x0 ;  /* 0x00008000000079c5 */ /* 0x000fc40000010000 */
        /* <DEDUP_REMOVED lines=46> */
[----:B------:R-:W-:Y:S01]  /*20c0*/  BPT.TRAP 0x1 ;  /* 0x000000040000795c */ /* 0x000fe20000300000 */
.L_x_27:
[----:B------:R-:W-:-:S13]  /*20d0*/  ISETP.NE.AND P1, PT, R22, RZ, PT ;  /* 0x000000ff1600720c */ /* 0x000fda0003f25270 */
[----:B01----:R-:W-:-:S04]  /*20e0*/  @P1 IMAD R4, R3, 0x8, R6 ;  /* 0x0000000803041824 */ /* 0x003fc800078e0206 */
[----:B------:R-:W-:-:S05]  /*20f0*/  @P1 VIADD R4, R4, 0x18 ;  /* 0x0000001804041836 */ /* 0x000fca0000000000 */
[----:B------:R-:W-:-:S04]  /*2100*/  @P1 PRMT R4, R19, 0x654, R4 ;  /* 0x0000065413041816 */ /* 0x000fc80000000004 */
[----:B------:R0:W-:Y:S01]  /*2110*/  @P1 SYNCS.ARRIVE.TRANS64.RED.A1T0 RZ, [R4+URZ], RZ ;  /* 0x000000ff04ff19a7 */ /* 0x0001e2000810043f */
[----:B------:R-:W-:-:S13]  /*2120*/  ISETP.GT.U32.AND P1, PT, R18, 0x1, PT ;  /* 0x000000011200780c */ /* 0x000fda0003f24070 */
[----:B0-----:R-:W-:Y:S05]  /*2130*/  @P1 BRA `(.L_x_28) ;  /* 0x0000000000041947 */ /* 0x001fea0003800000 */
[----:B------:R-:W-:Y:S01]  /*2140*/  BPT.TRAP 0x1 ;  /* 0x000000040000795c */ /* 0x000fe20000300000 */
.L_x_28:
[----:B------:R-:W-:Y:S01]  /*2150*/  UIADD3 UR5, UR5, 0x1, URZ ;  /* 0x0000000105057890 */ /* 0x000fe2000fffe03f */
[C---:B------:R-:W-:Y:S01]  /*2160*/  ISETP.GT.AND P2, PT, R0.reuse, 0x1, PT ;  /* 0x000000010000780c */ /* 0x040fe20003f44270 */
[----:B------:R-:W-:Y:S02]  /*2170*/  VIADD R3, R3, 0x1 ;  /* 0x0000000103037836 */ /* 0x000fe40000000000 */
[----:B------:R-:W-:Y:S01]  /*2180*/  UISETP.NE.AND UP0, UPT, UR5, 0x3, UPT ;  /* 0x000000030500788c */ /* 0x000fe2000bf05270 */
[----:B------:R-:W-:Y:S02]  /*2190*/  VIADD R0, R0, 0xffffffff ;  /* 0xffffffff00007836 */ /* 0x000fe40000000000 */
[C---:B------:R-:W-:Y:S01]  /*21a0*/  ISETP.NE.AND P1, PT, R3.reuse, 0x3, PT ;  /* 0x000000030300780c */ /* 0x040fe20003f25270 */
[----:B------:R-:W-:Y:S02]  /*21b0*/  USEL UR6, URZ, 0x1, UP0 ;  /* 0x000000013f067887 */ /* 0x000fe40008000000 */
[----:B------:R-:W-:Y:S01]  /*21c0*/  USEL UR5, UR5, URZ, UP0 ;  /* 0x0000003f05057287 */ /* 0x000fe20008000000 */
[----:B------:R-:W-:-:S03]  /*21d0*/  SEL R3, R3, RZ, P1 ;  /* 0x000000ff03037207 */ /* 0x000fc60000800000 */
[----:B------:R-:W-:Y:S01]  /*21e0*/  LOP3.LUT R7, R7, UR6, RZ, 0x3c, !PT ;  /* 0x0000000607077c12 */ /* 0x000fe2000f8e3cff */
[----:B------:R-:W-:Y:S07]  /*21f0*/  @P2 BRA `(.L_x_29) ;  /* 0xfffffff800882947 */ /* 0x000fee000383ffff */
.L_x_22:
[----:B01----:R-:W0:Y:S02]  /*2200*/  LDC R0, c[0x0][0x28c] ;  /* 0x0000a300ff007b82 */ /* 0x003e240000000800 */
[----:B0-----:R-:W-:-:S13]  /*2210*/  ISETP.GE.AND P1, PT, R0, 0x1, PT ;  /* 0x000000010000780c */ /* 0x001fda0003f26270 */
[----:B------:R-:W-:Y:S05]  /*2220*/  @!P1 BRA `(.L_x_30) ;  /* 0x0000000000449947 */ /* 0x000fea0003800000 */
[----:B------:R-:W-:Y:S05]  /*2230*/  @!P0 BRA `(.L_x_31) ;  /* 0x0000000000048947 */ /* 0x000fea0003800000 */
[----:B------:R-:W-:Y:S01]  /*2240*/  BPT.TRAP 0x1 ;  /* 0x000000040000795c */ /* 0x000fe20000300000 */
.L_x_31:
[----:B------:R-:W-:-:S13]  /*2250*/  ISETP.NE.AND P0, PT, R22, RZ, PT ;  /* 0x000000ff1600720c */ /* 0x000fda0003f05270 */
[----:B------:R-:W-:-:S05]  /*2260*/  VOTEU.ANY UP0, P0 ;  /* 0x00000000003f7886 */ /* 0x000fca0000000100 */
[----:B------:R-:W-:-:S06]  /*2270*/  @UP0 UIADD3 UR4, UR44, UR42, URZ ;  /* 0x0000002a2c040290 */ /* 0x000fcc000fffe03f */
[----:B------:R-:W-:Y:S02]  /*2280*/  IMAD.U32 R4, RZ, RZ, UR4 ;  /* 0x00000004ff047e24 */ /* 0x000fe4000f8e00ff */
[----:B------:R-:W-:Y:S02]  /*2290*/  IMAD.U32 R3, RZ, RZ, UR4 ;  /* 0x00000004ff037e24 */ /* 0x000fe4000f8e00ff */
[----:B------:R-:W-:-:S05]  /*22a0*/  @P0 IMAD.WIDE.U32 R4, R4, -0x55555555, RZ ;  /* 0xaaaaaaab04040825 */ /* 0x000fca00078e00ff */
[----:B------:R-:W-:-:S05]  /*22b0*/  @P0 SHF.R.U32.HI R0, RZ, 0x1, R5 ;  /* 0x00000001ff000819 */ /* 0x000fca0000011605 */
[----:B------:R-:W-:-:S04]  /*22c0*/  @P0 IMAD R0, R0, -0x3, R3 ;  /* 0xfffffffd00000824 */ /* 0x000fc800078e0203 */
[----:B------:R-:W-:-:S04]  /*22d0*/  @P0 IMAD R0, R0, 0x8, R6 ;  /* 0x0000000800000824 */ /* 0x000fc800078e0206 */
[----:B------:R-:W-:-:S05]  /*22e0*/  @P0 VIADD R0, R0, 0x18 ;  /* 0x0000001800000836 */ /* 0x000fca0000000000 */
[----:B------:R-:W-:-:S04]  /*22f0*/  @P0 PRMT R0, R19, 0x654, R0 ;  /* 0x0000065413000816 */ /* 0x000fc80000000000 */
[----:B------:R0:W-:Y:S01]  /*2300*/  @P0 SYNCS.ARRIVE.TRANS64.RED.A1T0 RZ, [R0+URZ], RZ ;  /* 0x000000ff00ff09a7 */ /* 0x0001e2000810043f */
[----:B------:R-:W-:-:S13]  /*2310*/  ISETP.GT.U32.AND P0, PT, R18, 0x1, PT ;  /* 0x000000011200780c */ /* 0x000fda0003f04070 */
[----:B0-----:R-:W-:Y:S05]  /*2320*/  @P0 BRA `(.L_x_30) ;  /* 0x0000000000040947 */ /* 0x001fea0003800000 */
[----:B------:R-:W-:Y:S01]  /*2330*/  BPT.TRAP 0x1 ;  /* 0x000000040000795c */ /* 0x000fe20000300000 */
.L_x_30:
[----:B------:R-:W-:Y:S01]  /*2340*/  IMAD.SHL.U32 R100, R100, 0x80, RZ ;  /* 0x0000008064647824 */ /* 0x000fe200078e00ff */
[----:B------:R-:W-:Y:S01]  /*2350*/  UIADD3 UR42, UR43, UR42, URZ ;  /* 0x0000002a2b2a7290 */ /* 0x000fe2000fffe03f */
[----:B------:R-:W-:Y:S01]  /*2360*/  SHF.R.S32.HI R11, RZ, 0x1f, R101 ;  /* 0x0000001fff0b7819 */ /* 0x000fe20000011465 */
[----:B------:R-:W-:Y:S01]  /*2370*/  UISETP.GE.U32.AND UP1, UPT, UR43, 0x3, UPT ;  /* 0x000000032b00788c */ /* 0x000fe2000bf26070 */
[----:B------:R-:W-:Y:S01]  /*2380*/  IMAD.SHL.U32 R6, R103, 0x80, RZ ;  /* 0x0000008067067824 */ /* 0x000fe200078e00ff */
[----:B------:R-:W-:Y:S01]  /*2390*/  ULDC UR7, c[0x0][0x288] ;  /* 0x0000a20000077ab9 */ /* 0x000fe20000000800 */
[C---:B------:R-:W-:Y:S01]  /*23a0*/  LOP3.LUT R8, R100.reuse, 0x6, R95, 0xf8, !PT ;  /* 0x0000000664087812 */ /* 0x040fe200078ef85f */
[----:B------:R-:W-:Y:S01]  /*23b0*/  UISETP.GT.U32.AND UP0, UPT, UR42, 0x2, UPT ;  /* 0x000000022a00788c */ /* 0x000fe2000bf04070 */
[----:B------:R-:W-:Y:S01]  /*23c0*/  ISETP.GE.AND P0, PT, R100, UR7, PT ;  /* 0x0000000764007c0c */ /* 0x000fe2000bf06270 */
[----:B------:R-:W-:Y:S01]  /*23d0*/  ULDC.64 UR4, c[0x0][0x5d0] ;  /* 0x0001740000047ab9 */ /* 0x000fe20000000a00 */
[--C-:B------:R-:W-:Y:S01]  /*23e0*/  SHF.R.S32.HI R9, RZ, 0x1f, R8.reuse ;  /* 0x0000001fff097819 */ /* 0x100fe20000011408 */
[----:B------:R-:W-:Y:S01]  /*23f0*/  ULDC UR10, c[0x0][0x284] ;  /* 0x0000a100000a7ab9 */ /* 0x000fe20000000800 */
[----:B------:R-:W-:Y:S01]  /*2400*/  IMAD R0, R11, UR4, RZ ;  /* 0x000000040b007c24 */ /* 0x000fe2000f8e02ff */
[----:B------:R-:W-:Y:S01]  /*2410*/  UISETP.LT.U32.AND UP0, UPT, UR43, 0x3, UP0 ;  /* 0x000000032b00788c */ /* 0x000fe20008701070 */
[----:B------:R-:W-:Y:S01]  /*2420*/  ISETP.GE.OR P0, PT, R6, UR10, P0 ;  /* 0x0000000a06007c0c */ /* 0x000fe20008706670 */
[----:B------:R-:W-:Y:S01]  /*2430*/  IMAD.WIDE.U32 R4, R101, UR4, R8 ;  /* 0x0000000465047c25 */ /* 0x000fe2000f8e0008 */
[----:B------:R-:W-:Y:S01]  /*2440*/  ULDC.64 UR8, c[0x0][0x5c8] ;  /* 0x0001720000087ab9 */ /* 0x000fe20000000a00 */
[----:B------:R-:W-:-:S02]  /*2450*/  USEL UR6, URZ, 0x1, !UP0 ;  /* 0x000000013f067887 */ /* 0x000fc4000c000000 */
[----:B------:R-:W-:Y:S01]  /*2460*/  IMAD R3, R101, UR5, R0 ;  /* 0x0000000565037c24 */ /* 0x000fe2000f8e0200 */
[----:B------:R-:W-:Y:S01]  /*2470*/  @UP1 UIMAD.WIDE.U32 UR4, UR42, -0x55555555, URZ ;  /* 0xaaaaaaab2a0418a5 */ /* 0x000fe2000f8e003f */
[----:B------:R-:W-:Y:S01]  /*2480*/  IMAD.WIDE R104, R103, 0x80, R88 ;  /* 0x0000008067687825 */ /* 0x000fe200078e0258 */
[----:B------:R-:W-:Y:S02]  /*2490*/  ULOP3.LUT UR40, UR40, UR6, URZ, 0x3c, !UPT ;  /* 0x0000000628287292 */ /* 0x000fe4000f8e3c3f */
[----:B------:R-:W-:Y:S01]  /*24a0*/  @UP1 USHF.R.U32.HI UR4, URZ, 0x1, UR5 ;  /* 0x000000013f041899 */ /* 0x000fe20008011605 */
[----:B------:R-:W-:Y:S02]  /*24b0*/  IMAD.IADD R5, R5, 0x1, R3 ;  /* 0x0000000105057824 */ /* 0x000fe400078e0203 */
[----:B------:R-:W-:Y:S01]  /*24c0*/  IMAD R3, R105, UR8, RZ ;  /* 0x0000000869037c24 */ /* 0x000fe2000f8e02ff */
[----:B------:R-:W-:Y:S01]  /*24d0*/  @UP1 ULOP3.LUT UR40, UR40, 0x1, UR4, 0x78, !UPT ;  /* 0x0000000128281892 */ /* 0x000fe2000f8e7804 */
[----:B------:R-:W-:-:S04]  /*24e0*/  IMAD.WIDE.U32 R106, R104, UR8, R4 ;  /* 0x00000008686a7c25 */ /* 0x000fc8000f8e0004 */
[----:B------:R-:W-:Y:S02]  /*24f0*/  IMAD R7, R104, UR9, R3 ;  /* 0x0000000968077c24 */ /* 0x000fe4000f8e0203 */
[----:B------:R-:W-:Y:S01]  /*2500*/  IMAD.MOV.U32 R0, RZ, RZ, -0x1 ;  /* 0xffffffffff007424 */ /* 0x000fe200078e00ff */
[----:B------:R-:W-:Y:S06]  /*2510*/  @P0 BRA `(.L_x_32) ;  /* 0x00000040001c0947 */ /* 0x000fec0003800000 */
[----:B-----5:R-:W-:Y:S01]  /*2520*/  FSETP.NEU.AND P0, PT, R90, RZ, PT ;  /* 0x000000ff5a00720b */ /* 0x020fe20003f0d000 */
[----:B------:R-:W-:Y:S01]  /*2530*/  IMAD.IADD R4, R94, 0x1, -R100 ;  /* 0x000000015e047824 */ /* 0x000fe200078e0a64 */
[----:B------:R-:W-:Y:S01]  /*2540*/  BSSY B0, `(.L_x_32) ;  /* 0x0000404000007945 */ /* 0x000fe20003800000 */
[----:B------:R-:W-:Y:S02]  /*2550*/  IMAD.IADD R3, R99, 0x1, -R6 ;  /* 0x0000000163037824 */ /* 0x000fe400078e0a06 */
[----:B------:R-:W-:Y:S01]  /*2560*/  IMAD.IADD R103, R107, 0x1, R7 ;  /* 0x000000016b677824 */ /* 0x000fe200078e0207 */
[----:B------:R-:W-:-:S04]  /*2570*/  ISETP.GT.AND P2, PT, R4, RZ, PT ;  /* 0x000000ff0400720c */ /* 0x000fc80003f44270 */
[----:B------:R-:W-:-:S03]  /*2580*/  ISETP.GT.AND P1, PT, R3, RZ, P2 ;  /* 0x000000ff0300720c */ /* 0x000fc60001724270 */
[----:B------:R-:W-:Y:S10]  /*2590*/  @!P0 BRA `(.L_x_33) ;  /* 0x0000002c00288947 */ /* 0x000ff40003800000 */
[----:B------:R-:W0:Y:S01]  /*25a0*/  LDC.64 R110, c[0x0][0x5b8] ;  /* 0x00016e00ff6e7b82 */ /* 0x000e220000000a00 */
[----:B------:R-:W-:-:S07]  /*25b0*/  ULDC.64 UR4, c[0x0][0x5c0] ;  /* 0x0001700000047ab9 */ /* 0x000fce0000000a00 */
[----:B------:R-:W1:Y:S08]  /*25c0*/  LDC.64 R112, c[0x0][0x5b0] ;  /* 0x00016c00ff707b82 */ /* 0x000e700000000a00 */
[----:B------:R-:W2:Y:S01]  /*25d0*/  LDC.64 R114, c[0x0][0x5a8] ;  /* 0x00016a00ff727b82 */ /* 0x000ea20000000a00 */
[-C--:B0-----:R-:W-:Y:S02]  /*25e0*/  IMAD R6, R11, R110.reuse, RZ ;  /* 0x0000006e0b067224 */ /* 0x081fe400078e02ff */
[----:B------:R-:W-:-:S04]  /*25f0*/  IMAD.WIDE.U32 R108, R101, R110, R8 ;  /* 0x0000006e656c7225 */ /* 0x000fc800078e0008 */
[----:B------:R-:W-:Y:S02]  /*2600*/  IMAD R107, R101, R111, R6 ;  /* 0x0000006f656b7224 */ /* 0x000fe400078e0206 */
[-C--:B-1----:R-:W-:Y:S02]  /*2610*/  IMAD R5, R105, R112.reuse, RZ ;  /* 0x0000007069057224 */ /* 0x082fe400078e02ff */
[----:B------:R-:W-:Y:S02]  /*2620*/  IMAD.IADD R13, R109, 0x1, R107 ;  /* 0x000000016d0d7824 */ /* 0x000fe400078e026b */
[----:B------:R-:W-:Y:S02]  /*2630*/  IMAD.MOV.U32 R12, RZ, RZ, R108 ;  /* 0x000000ffff0c7224 */ /* 0x000fe400078e006c */
[C---:B------:R-:W-:Y:S02]  /*2640*/  IMAD R111, R104.reuse, R113, R5 ;  /* 0x00000071686f7224 */ /* 0x040fe400078e0205 */
[----:B------:R-:W-:-:S04]  /*2650*/  IMAD.WIDE.U32 R6, R104, R112, R12 ;  /* 0x0000007068067225 */ /* 0x000fc800078e000c */
[----:B------:R-:W-:Y:S01]  /*2660*/  IMAD.IADD R5, R7, 0x1, R111 ;  /* 0x0000000107057824 */ /* 0x000fe200078e026f */
[----:B--2---:R-:W-:-:S04]  /*2670*/  LEA R14, P0, R6, R114, 0x1 ;  /* 0x00000072060e7211 */ /* 0x004fc800078008ff */
[----:B------:R-:W-:-:S05]  /*2680*/  LEA.HI.X R15, R6, R115, R5, 0x1, P0 ;  /* 0x00000073060f7211 */ /* 0x000fca00000f0c05 */
[----:B------:R0:W2:Y:S01]  /*2690*/  @P1 LDG.E.LTC128B.U16 R5, desc[UR36][R14.64] ;  /* 0x000000240e051981 */ /* 0x0000a2000c1e1520 */
[----:B------:R-:W-:Y:S01]  /*26a0*/  LEA R10, P0, R106, UR4, 0x1 ;  /* 0x000000046a0a7c11 */ /* 0x000fe2000f8008ff */
[----:B------:R-:W-:Y:S01]  /*26b0*/  IMAD.WIDE.U32 R6, R104, R112, R8 ;  /* 0x0000007068067225 */ /* 0x000fe200078e0008 */
[----:B------:R-:W-:Y:S03]  /*26c0*/  BSSY B1, `(.L_x_34) ;  /* 0x0000012000017945 */ /* 0x000fe60003800000 */
[----:B------:R-:W-:Y:S02]  /*26d0*/  IMAD.IADD R7, R111, 0x1, R7 ;  /* 0x000000016f077824 */ /* 0x000fe400078e0207 */
[----:B------:R-:W-:Y:S01]  /*26e0*/  IMAD.WIDE.U32 R20, R101, R110, R6 ;  /* 0x0000006e65147225 */ /* 0x000fe200078e0006 */
[----:B0-----:R-:W-:-:S03]  /*26f0*/  SHF.L.U64.HI R15, R112, 0x3, R113 ;  /* 0x00000003700f7819 */ /* 0x001fc60000010271 */
[----:B------:R-:W-:Y:S01]  /*2700*/  IMAD.IADD R7, R107, 0x1, R21 ;  /* 0x000000016b077824 */ /* 0x000fe200078e0215 */
[----:B------:R-:W-:Y:S01]  /*2710*/  LEA R6, P4, R20, R114, 0x1 ;  /* 0x0000007214067211 */ /* 0x000fe200078808ff */
[----:B------:R-:W-:-:S03]  /*2720*/  IMAD.SHL.U32 R14, R112, 0x8, RZ ;  /* 0x00000008700e7824 */ /* 0x000fc600078e00ff */
[----:B------:R-:W-:Y:S01]  /*2730*/  LEA.HI.X R7, R20, R115, R7, 0x1, P4 ;  /* 0x0000007314077211 */ /* 0x000fe200020f0c07 */
[----:B--2---:R-:W-:-:S05]  /*2740*/  HADD2.F32 R11, -RZ, R5.H0_H0 ;  /* 0x20000005ff0b7230 */ /* 0x004fca0000004100 */
[----:B------:R-:W-:-:S04]  /*2750*/  FMUL R11, R11, R90 ;  /* 0x0000005a0b0b7220 */ /* 0x000fc80000400000 */
[----:B------:R-:W-:Y:S01]  /*2760*/  FFMA R24, R24, R23, R11 ;  /* 0x0000001718187223 */ /* 0x000fe2000000000b */
[----:B------:R-:W-:Y:S02]  /*2770*/  LEA.HI.X R11, R106, UR5, R103, 0x1, P0 ;  /* 0x000000056a0b7c11 */ /* 0x000fe400080f0c67 */
[----:B------:R-:W-:Y:S02]  /*2780*/  ISETP.GT.AND P0, PT, R4, 0x1, PT ;  /* 0x000000010400780c */ /* 0x000fe40003f04270 */
[----:B------:R-:W-:Y:S02]  /*2790*/  F2FP.F16.F32.PACK_AB R24, RZ, R24 ;  /* 0x00000018ff18723e */ /* 0x000fe400000000ff */
[----:B------:R-:W-:-:S03]  /*27a0*/  ISETP.GT.AND P3, PT, R3, RZ, P0 ;  /* 0x000000ff0300720c */ /* 0x000fc60000764270 */
[----:B------:R0:W-:Y:S10]  /*27b0*/  @P1 STG.E.U16 desc[UR36][R10.64], R24 ;  /* 0x000000180a001986 */ /* 0x0001f4000c101524 */
[----:B------:R-:W-:Y:S05]  /*27c0*/  @!P3 BRA `(.L_x_35) ;  /* 0x000000000004b947 */ /* 0x000fea0003800000 */
[----:B------:R1:W5:Y:S02]  /*27d0*/  LDG.E.LTC128B.U16 R5, desc[UR36][R6.64+0x2] ;  /* 0x0000022406057981 */ /* 0x000364000c1e1520 */
.L_x_35:
[----:B------:R-:W-:Y:S05]  /*27e0*/  BSYNC B1 ;  /* 0x0000000000017941 */ /* 0x000fea0003800000 */
.L_x_34:
[----:B-----5:R-:W-:Y:S01]  /*27f0*/  HADD2.F32 R103, -RZ, R5.H0_H0 ;  /* 0x20000005ff677230 */ /* 0x020fe20000004100 */
[----:B------:R-:W-:Y:S01]  /*2800*/  ISETP.GT.AND P2, PT, R3, 0x8, P2 ;  /* 0x000000080300780c */ /* 0x000fe20001744270 */
[----:B------:R-:W-:Y:S01]  /*2810*/  IMAD.WIDE.U32 R20, R104, R112, R14 ;  /* 0x0000007068147225 */ /* 0x000fe200078e000e */
[----:B0-----:R-:W-:-:S03]  /*2820*/  PRMT R24, R5, 0x7610, R24 ;  /* 0x0000761005187816 */ /* 0x001fc60000000018 */
[----:B------:R-:W-:Y:S01]  /*2830*/  FMUL R12, R103, R90 ;  /* 0x0000005a670c7220 */ /* 0x000fe20000400000 */
[----:B------:R-:W-:Y:S01]  /*2840*/  IMAD.IADD R111, R111, 0x1, R21 ;  /* 0x000000016f6f7824 */ /* 0x000fe200078e0215 */
[----:B------:R-:W-:Y:S02]  /*2850*/  IADD3 R108, P1, R108, R20, RZ ;  /* 0x000000146c6c7210 */ /* 0x000fe40007f3e0ff */
[----:B------:R-:W-:-:S03]  /*2860*/  FFMA R12, R25, R23, R12 ;  /* 0x00000017190c7223 */ /* 0x000fc6000000000c */
[----:B------:R-:W-:Y:S01]  /*2870*/  IMAD.X R13, R111, 0x1, R13, P1 ;  /* 0x000000016f0d7824 */ /* 0x000fe200008e060d */
[C---:B------:R-:W-:Y:S02]  /*2880*/  LEA R14, P1, R108.reuse, R114, 0x1 ;  /* 0x000000726c0e7211 */ /* 0x040fe400078208ff */
[----:B------:R-:W-:Y:S02]  /*2890*/  F2FP.F16.F32.PACK_AB R12, RZ, R12 ;  /* 0x0000000cff0c723e */ /* 0x000fe400000000ff */
[----:B------:R-:W-:Y:S02]  /*28a0*/  LEA.HI.X R15, R108, R115, R13, 0x1, P1 ;  /* 0x000000736c0f7211 */ /* 0x000fe400008f0c0d */
[----:B------:R-:W-:-:S05]  /*28b0*/  PRMT R21, R12, 0x7610, R21 ;  /* 0x000076100c157816 */ /* 0x000fca0000000015 */
[----:B------:R0:W-:Y:S04]  /*28c0*/  @P3 STG.E.U16 desc[UR36][R10.64+0x2], R21 ;  /* 0x000002150a003986 */ /* 0x0001e8000c101524 */
[----:B------:R-:W2:Y:S01]  /*28d0*/  @P2 LDG.E.LTC128B.U16 R24, desc[UR36][R14.64] ;  /* 0x000000240e182981 */ /* 0x000ea2000c1e1520 */
[----:B------:R-:W-:Y:S01]  /*28e0*/  IADD3 R20, P1, R8, R20, RZ ;  /* 0x0000001408147210 */ /* 0x000fe20007f3e0ff */
[----:B------:R-:W-:Y:S01]  /*28f0*/  BSSY B1, `(.L_x_36) ;  /* 0x0000011000017945 */ /* 0x000fe20003800000 */
[----:B------:R-:W-:Y:S02]  /*2900*/  SHF.L.U64.HI R13, R91, 0x1, R92 ;  /* 0x000000015b0d7819 */ /* 0x000fe4000001025c */
[----:B------:R-:W-:Y:S01]  /*2910*/  ISETP.GT.AND P0, PT, R3, 0x8, P0 ;  /* 0x000000080300780c */ /* 0x000fe20000704270 */
[----:B0-----:R-:W-:Y:S01]  /*2920*/  IMAD.X R21, R9, 0x1, R111, P1 ;  /* 0x0000000109157824 */ /* 0x001fe200008e066f */
[----:B------:R-:W-:Y:S01]  /*2930*/  LEA R12, P1, R91, R10, 0x1 ;  /* 0x0000000a5b0c7211 */ /* 0x000fe200078208ff */
[----:B------:R-:W-:-:S04]  /*2940*/  IMAD.WIDE.U32 R20, R101, R110, R20 ;  /* 0x0000006e65147225 */ /* 0x000fc800078e0014 */
[----:B------:R-:W-:Y:S01]  /*2950*/  IMAD.X R13, R13, 0x1, R11, P1 ;  /* 0x000000010d0d7824 */ /* 0x000fe200008e060b */
[----:B------:R-:W-:Y:S01]  /*2960*/  LEA R8, P3, R20, R114, 0x1 ;  /* 0x0000007214087211 */ /* 0x000fe200078608ff */
[----:B------:R-:W-:-:S05]  /*2970*/  IMAD.IADD R9, R107, 0x1, R21 ;  /* 0x000000016b097824 */ /* 0x000fca00078e0215 */
[----:B------:R-:W-:Y:S01]  /*2980*/  LEA.HI.X R9, R20, R115, R9, 0x1, P3 ;  /* 0x0000007314097211 */ /* 0x000fe200018f0c09 */
[----:B--2---:R-:W-:-:S05]  /*2990*/  HADD2.F32 R5, -RZ, R24.H0_H0 ;  /* 0x20000018ff057230 */ /* 0x004fca0000004100 */
[----:B------:R-:W-:-:S04]  /*29a0*/  FMUL R5, R5, R90 ;  /* 0x0000005a05057220 */ /* 0x000fc80000400000 */
[----:B------:R-:W-:-:S05]  /*29b0*/  FFMA R5, R26, R23, R5 ;  /* 0x000000171a057223 */ /* 0x000fca0000000005 */
[----:B------:R-:W-:-:S05]  /*29c0*/  F2FP.F16.F32.PACK_AB R5, RZ, R5 ;  /* 0x00000005ff05723e */ /* 0x000fca00000000ff */
[----:B------:R0:W-:Y:S01]  /*29d0*/  @P2 STG.E.U16 desc[UR36][R12.64], R5 ;  /* 0x000000050c002986 */ /* 0x0001e2000c101524 */
[----:B------:R-:W-:Y:S05]  /*29e0*/  @!P0 BRA `(.L_x_37) ;  /* 0x0000000000048947 */ /* 0x000fea0003800000 */
[----:B------:R2:W5:Y:S02]  /*29f0*/  LDG.E.LTC128B.U16 R24, desc[UR36][R8.64+0x2] ;  /* 0x0000022408187981 */ /* 0x000564000c1e1520 */
.L_x_37:
[----:B------:R-:W-:Y:S05]  /*2a00*/  BSYNC B1 ;  /* 0x0000000000017941 */ /* 0x000fea0003800000 */
.L_x_36:
[----:B0----5:R-:W-:Y:S01]  /*2a10*/  HADD2.F32 R5, -RZ, R24.H0_H0 ;  /* 0x20000018ff057230 */ /* 0x021fe20000004100 */
[----:B------:R-:W-:Y:S01]  /*2a20*/  ISETP.GT.AND P1, PT, R4, 0x8, PT ;  /* 0x000000080400780c */ /* 0x000fe20003f24270 */
[----:B------:R-:W-:Y:S03]  /*2a30*/  BSSY B1, `(.L_x_38) ;  /* 0x0000008000017945 */ /* 0x000fe60003800000 */
[----:B------:R-:W-:Y:S01]  /*2a40*/  FMUL R14, R5, R90 ;  /* 0x0000005a050e7220 */ /* 0x000fe20000400000 */
[----:B------:R-:W-:-:S03]  /*2a50*/  ISETP.GT.AND P2, PT, R3, RZ, P1 ;  /* 0x000000ff0300720c */ /* 0x000fc60000f44270 */
[----:B------:R-:W-:-:S05]  /*2a60*/  FFMA R14, R27, R23, R14 ;  /* 0x000000171b0e7223 */ /* 0x000fca000000000e */
[----:B------:R-:W-:-:S05]  /*2a70*/  F2FP.F16.F32.PACK_AB R14, RZ, R14 ;  /* 0x0000000eff0e723e */ /* 0x000fca00000000ff */
[----:B------:R0:W-:Y:S01]  /*2a80*/  @P0 STG.E.U16 desc[UR36][R12.64+0x2], R14 ;  /* 0x0000020e0c000986 */ /* 0x0001e2000c101524 */
[----:B------:R-:W-:Y:S05]  /*2a90*/  @!P2 BRA `(.L_x_39) ;  /* 0x000000000004a947 */ /* 0x000fea0003800000 */
[----:B------:R3:W5:Y:S02]  /*2aa0*/  LDG.E.LTC128B.U16 R24, desc[UR36][R6.64+0x10] ;  /* 0x0000102406187981 */ /* 0x000764000c1e1520 */
.L_x_39:
[----:B------:R-:W-:Y:S05]  /*2ab0*/  BSYNC B1 ;  /* 0x0000000000017941 */ /* 0x000fea0003800000 */
.L_x_38:
[----:B-----5:R-:W-:Y:S01]  /*2ac0*/  HADD2.F32 R5, -RZ, R24.H0_H0 ;  /* 0x20000018ff057230 */ /* 0x020fe20000004100 */
        /* <DEDUP_REMOVED lines=9> */
.L_x_41:
[----:B------:R-:W-:Y:S05]  /*2b60*/  BSYNC B1 ;  /* 0x0000000000017941 */ /* 0x000fea0003800000 */
.L_x_40:
[----:B----45:R-:W-:Y:S01]  /*2b70*/  HADD2.F32 R5, -RZ, R24.H0_H0 ;  /* 0x20000018ff057230 */ /* 0x030fe20000004100 */
[----:B------:R-:W-:Y:S01]  /*2b80*/  ISETP.GT.AND P1, PT, R3, 0x8, P1 ;  /* 0x000000080300780c */ /* 0x000fe20000f24270 */
[----:B------:R-:W-:Y:S03]  /*2b90*/  BSSY B1, `(.L_x_42) ;  /* 0x0000007000017945 */ /* 0x000fe60003800000 */
[----:B0-----:R-:W-:-:S04]  /*2ba0*/  FMUL R14, R5, R90 ;  /* 0x0000005a050e7220 */ /* 0x001fc80000400000 */
[----:B------:R-:W-:-:S05]  /*2bb0*/  FFMA R14, R29, R23, R14 ;  /* 0x000000171d0e7223 */ /* 0x000fca000000000e */
[----:B------:R-:W-:-:S05]  /*2bc0*/  F2FP.F16.F32.PACK_AB R14, RZ, R14 ;  /* 0x0000000eff0e723e */ /* 0x000fca00000000ff */
[----:B------:R0:W-:Y:S01]  /*2bd0*/  @P3 STG.E.U16 desc[UR36][R10.64+0x12], R14 ;  /* 0x0000120e0a003986 */ /* 0x0001e2000c101524 */
[----:B------:R-:W-:Y:S05]  /*2be0*/  @!P1 BRA `(.L_x_43) ;  /* 0x0000000000049947 */ /* 0x000fea0003800000 */
[----:B------:R4:W5:Y:S02]  /*2bf0*/  LDG.E.LTC128B.U16 R24, desc[UR36][R8.64+0x10] ;  /* 0x0000102408187981 */ /* 0x000964000c1e1520 */
.L_x_43:
[----:B------:R-:W-:Y:S05]  /*2c00*/  BSYNC B1 ;  /* 0x0000000000017941 */ /* 0x000fea0003800000 */
.L_x_42:
[----:B-----5:R-:W-:Y:S01]  /*2c10*/  HADD2.F32 R5, -RZ, R24.H0_H0 ;  /* 0x20000018ff057230 */ /* 0x020fe20000004100 */
[----:B------:R-:W-:Y:S01]  /*2c20*/  ISETP.GT.AND P0, PT, R3, 0x8, P0 ;  /* 0x000000080300780c */ /* 0x000fe20000704270 */
[----:B------:R-:W-:Y:S03]  /*2c30*/  BSSY B1, `(.L_x_44) ;  /* 0x0000007000017945 */ /* 0x000fe60003800000 */
[----:B------:R-:W-:-:S04]  /*2c40*/  FMUL R5, R5, R90 ;  /* 0x0000005a05057220 */ /* 0x000fc80000400000 */
[----:B------:R-:W-:-:S05]  /*2c50*/  FFMA R5, R30, R23, R5 ;  /* 0x000000171e057223 */ /* 0x000fca0000000005 */
[----:B------:R-:W-:-:S05]  /*2c60*/  F2FP.F16.F32.PACK_AB R5, RZ, R5 ;  /* 0x00000005ff05723e */ /* 0x000fca00000000ff */
[----:B------:R0:W-:Y:S01]  /*2c70*/  @P1 STG.E.U16 desc[UR36][R12.64+0x10], R5 ;  /* 0x000010050c001986 */ /* 0x0001e2000c101524 */
[----:B------:R-:W-:Y:S05]  /*2c80*/  @!P0 BRA `(.L_x_45) ;  /* 0x0000000000048947 */ /* 0x000fea0003800000 */
[----:B------:R0:W5:Y:S02]  /*2c90*/  LDG.E.LTC128B.U16 R24, desc[UR36][R8.64+0x12] ;  /* 0x0000122408187981 */ /* 0x000164000c1e1520 */
.L_x_45:
[----:B------:R-:W-:Y:S05]  /*2ca0*/  BSYNC B1 ;  /* 0x0000000000017941 */ /* 0x000fea0003800000 */
.L_x_44:
        /* <DEDUP_REMOVED lines=10> */
.L_x_47:
[----:B------:R-:W-:Y:S05]  /*2d50*/  BSYNC B1 ;  /* 0x0000000000017941 */ /* 0x000fea0003800000 */
.L_x_46:
        /* <DEDUP_REMOVED lines=10> */
.L_x_49:
[----:B------:R-:W-:Y:S05]  /*2e00*/  BSYNC B1 ;  /* 0x0000000000017941 */ /* 0x000fea0003800000 */
.L_x_48:
[----:B0----5:R-:W-:Y:S01]  /*2e10*/  HADD2.F32 R5, -RZ, R24.H0_H0 ;  /* 0x20000018ff057230 */ /* 0x021fe20000004100 */
        /* <DEDUP_REMOVED lines=8> */
.L_x_51:
[----:B------:R-:W-:Y:S05]  /*2ea0*/  BSYNC B1 ;  /* 0x0000000000017941 */ /* 0x000fea0003800000 */
.L_x_50:
        /* <DEDUP_REMOVED lines=9> */
.L_x_53:
[----:B------:R-:W-:Y:S05]  /*2f40*/  BSYNC B1 ;  /* 0x0000000000017941 */ /* 0x000fea0003800000 */
.L_x_52:
        /* <DEDUP_REMOVED lines=10> */
.L_x_55:
[----:B------:R-:W-:Y:S05]  /*2ff0*/  BSYNC B1 ;  /* 0x0000000000017941 */ /* 0x000fea0003800000 */
.L_x_54:
        /* <DEDUP_REMOVED lines=10> */
.L_x_57:
[----:B------:R-:W-:Y:S05]  /*30a0*/  BSYNC B1 ;  /* 0x0000000000017941 */ /* 0x000fea0003800000 */
.L_x_56:
        /* <DEDUP_REMOVED lines=9> */
.L_x_59:
[----:B------:R-:W-:Y:S05]  /*3140*/  BSYNC B1 ;  /* 0x0000000000017941 */ /* 0x000fea0003800000 */
.L_x_58:
        /* <DEDUP_REMOVED lines=9> */
.L_x_61:
[----:B------:R-:W-:Y:S05]  /*31e0*/  BSYNC B1 ;  /* 0x0000000000017941 */ /* 0x000fea0003800000 */
.L_x_60:
        /* <DEDUP_REMOVED lines=10> */
.L_x_63:
[----:B------:R-:W-:Y:S05]  /*3290*/  BSYNC B1 ;  /* 0x0000000000017941 */ /* 0x000fea0003800000 */
.L_x_62:
        /* <DEDUP_REMOVED lines=10> */
.L_x_65:
[----:B------:R-:W-:Y:S05]  /*3340*/  BSYNC B1 ;  /* 0x0000000000017941 */ /* 0x000fea0003800000 */
.L_x_64:
        /* <DEDUP_REMOVED lines=9> */
.L_x_67:
[----:B------:R-:W-:Y:S05]  /*33e0*/  BSYNC B1 ;  /* 0x0000000000017941 */ /* 0x000fea0003800000 */
.L_x_66:
        /* <DEDUP_REMOVED lines=9> */
.L_x_69:
[----:B------:R-:W-:Y:S05]  /*3480*/  BSYNC B1 ;  /* 0x0000000000017941 */ /* 0x000fea0003800000 */
.L_x_68:
        /* <DEDUP_REMOVED lines=10> */
.L_x_71:
[----:B------:R-:W-:Y:S05]  /*3530*/  BSYNC B1 ;  /* 0x0000000000017941 */ /* 0x000fea0003800000 */
.L_x_70:
        /* <DEDUP_REMOVED lines=10> */
.L_x_73:
[----:B------:R-:W-:Y:S05]  /*35e0*/  BSYNC B1 ;  /* 0x0000000000017941 */ /* 0x000fea0003800000 */
.L_x_72:
        /* <DEDUP_REMOVED lines=9> */
.L_x_75:
[----:B------:R-:W-:Y:S05]  /*3680*/  BSYNC B1 ;  /* 0x0000000000017941 */ /* 0x000fea0003800000 */
.L_x_74:
        /* <DEDUP_REMOVED lines=9> */
.L_x_77:
[----:B------:R-:W-:Y:S05]  /*3720*/  BSYNC B1 ;  /* 0x0000000000017941 */ /* 0x000fea0003800000 */
.L_x_76:
        /* <DEDUP_REMOVED lines=10> */
.L_x_79:
[----:B------:R-:W-:Y:S05]  /*37d0*/  BSYNC B1 ;  /* 0x0000000000017941 */ /* 0x000fea0003800000 */
.L_x_78:
        /* <DEDUP_REMOVED lines=10> */
.L_x_81:
[----:B------:R-:W-:Y:S05]  /*3880*/  BSYNC B1 ;  /* 0x0000000000017941 */ /* 0x000fea0003800000 */
.L_x_80:
        /* <DEDUP_REMOVED lines=9> */
.L_x_83:
[----:B------:R-:W-:Y:S05]  /*3920*/  BSYNC B1 ;  /* 0x0000000000017941 */ /* 0x000fea0003800000 */
.L_x_82:
        /* <DEDUP_REMOVED lines=9> */
.L_x_85:
[----:B------:R-:W-:Y:S05]  /*39c0*/  BSYNC B1 ;  /* 0x0000000000017941 */ /* 0x000fea0003800000 */
.L_x_84:
        /* <DEDUP_REMOVED lines=10> */
.L_x_87:
[----:B------:R-:W-:Y:S05]  /*3a70*/  BSYNC B1 ;  /* 0x0000000000017941 */ /* 0x000fea0003800000 */
.L_x_86:
        /* <DEDUP_REMOVED lines=10> */
.L_x_89:
[----:B------:R-:W-:Y:S05]  /*3b20*/  BSYNC B1 ;  /* 0x0000000000017941 */ /* 0x000fea0003800000 */
.L_x_88:
        /* <DEDUP_REMOVED lines=9> */
.L_x_91:
[----:B------:R-:W-:Y:S05]  /*3bc0*/  BSYNC B1 ;  /* 0x0000000000017941 */ /* 0x000fea0003800000 */
.L_x_90:
        /* <DEDUP_REMOVED lines=9> */
.L_x_93:
[----:B------:R-:W-:Y:S05]  /*3c60*/  BSYNC B1 ;  /* 0x0000000000017941 */ /* 0x000fea0003800000 */
.L_x_92:
        /* <DEDUP_REMOVED lines=10> */
.L_x_95:
[----:B------:R-:W-:Y:S05]  /*3d10*/  BSYNC B1 ;  /* 0x0000000000017941 */ /* 0x000fea0003800000 */
.L_x_94:
        /* <DEDUP_REMOVED lines=10> */
.L_x_97:
[----:B------:R-:W-:Y:S05]  /*3dc0*/  BSYNC B1 ;  /* 0x0000000000017941 */ /* 0x000fea0003800000 */
.L_x_96:
        /* <DEDUP_REMOVED lines=9> */
.L_x_99:
[----:B------:R-:W-:Y:S05]  /*3e60*/  BSYNC B1 ;  /* 0x0000000000017941 */ /* 0x000fea0003800000 */
.L_x_98:
        /* <DEDUP_REMOVED lines=9> */
.L_x_101:
[----:B------:R-:W-:Y:S05]  /*3f00*/  BSYNC B1 ;  /* 0x0000000000017941 */ /* 0x000fea0003800000 */
.L_x_100:
        /* <DEDUP_REMOVED lines=10> */
.L_x_103:
[----:B------:R-:W-:Y:S05]  /*3fb0*/  BSYNC B1 ;  /* 0x0000000000017941 */ /* 0x000fea0003800000 */
.L_x_102:
        /* <DEDUP_REMOVED lines=10> */
.L_x_105:
[----:B------:R-:W-:Y:S05]  /*4060*/  BSYNC B1 ;  /* 0x0000000000017941 */ /* 0x000fea0003800000 */
.L_x_104:
        /* <DEDUP_REMOVED lines=9> */
.L_x_107:
[----:B------:R-:W-:Y:S05]  /*4100*/  BSYNC B1 ;  /* 0x0000000000017941 */ /* 0x000fea0003800000 */
.L_x_106:
        /* <DEDUP_REMOVED lines=9> */
.L_x_109:
[----:B------:R-:W-:Y:S05]  /*41a0*/  BSYNC B1 ;  /* 0x0000000000017941 */ /* 0x000fea0003800000 */
.L_x_108:
        /* <DEDUP_REMOVED lines=10> */
.L_x_111:
[----:B------:R-:W-:Y:S05]  /*4250*/  BSYNC B1 ;  /* 0x0000000000017941 */ /* 0x000fea0003800000 */
.L_x_110:
        /* <DEDUP_REMOVED lines=10> */
.L_x_113:
[----:B------:R-:W-:Y:S05]  /*4300*/  BSYNC B1 ;  /* 0x0000000000017941 */ /* 0x000fea0003800000 */
.L_x_112:
        /* <DEDUP_REMOVED lines=9> */
.L_x_115:
[----:B------:R-:W-:Y:S05]  /*43a0*/  BSYNC B1 ;  /* 0x0000000000017941 */ /* 0x000fea0003800000 */
.L_x_114:
        /* <DEDUP_REMOVED lines=9> */
.L_x_117:
[----:B------:R-:W-:Y:S05]  /*4440*/  BSYNC B1 ;  /* 0x0000000000017941 */ /* 0x000fea0003800000 */
.L_x_116:
        /* <DEDUP_REMOVED lines=10> */
.L_x_119:
[----:B------:R-:W-:Y:S05]  /*44f0*/  BSYNC B1 ;  /* 0x0000000000017941 */ /* 0x000fea0003800000 */
.L_x_118:
        /* <DEDUP_REMOVED lines=10> */
.L_x_121:
[----:B------:R-:W-:Y:S05]  /*45a0*/  BSYNC B1 ;  /* 0x0000000000017941 */ /* 0x000fea0003800000 */
.L_x_120:
        /* <DEDUP_REMOVED lines=9> */
.L_x_123:
[----:B------:R-:W-:Y:S05]  /*4640*/  BSYNC B1 ;  /* 0x0000000000017941 */ /* 0x000fea0003800000 */
.L_x_122:
        /* <DEDUP_REMOVED lines=9> */
.L_x_125:
[----:B------:R-:W-:Y:S05]  /*46e0*/  BSYNC B1 ;  /* 0x0000000000017941 */ /* 0x000fea0003800000 */
.L_x_124:
        /* <DEDUP_REMOVED lines=10> */
.L_x_127:
[----:B------:R-:W-:Y:S05]  /*4790*/  BSYNC B1 ;  /* 0x0000000000017941 */ /* 0x000fea0003800000 */
.L_x_126:
        /* <DEDUP_REMOVED lines=10> */
.L_x_129:
[----:B------:R-:W-:Y:S05]  /*4840*/  BSYNC B1 ;  /* 0x0000000000017941 */ /* 0x000fea0003800000 */
.L_x_128:
        /* <DEDUP_REMOVED lines=9> */
.L_x_131:
[----:B------:R-:W-:Y:S05]  /*48e0*/  BSYNC B1 ;  /* 0x0000000000017941 */ /* 0x000fea0003800000 */
.L_x_130:
        /* <DEDUP_REMOVED lines=9> */
.L_x_133:
[----:B------:R-:W-:Y:S05]  /*4980*/  BSYNC B1 ;  /* 0x0000000000017941 */ /* 0x000fea0003800000 */
.L_x_132:
        /* <DEDUP_REMOVED lines=10> */
.L_x_135:
[----:B------:R-:W-:Y:S05]  /*4a30*/  BSYNC B1 ;  /* 0x0000000000017941 */ /* 0x000fea0003800000 */
.L_x_134:
        /* <DEDUP_REMOVED lines=10> */
.L_x_137:
[----:B------:R-:W-:Y:S05]  /*4ae0*/  BSYNC B1 ;  /* 0x0000000000017941 */ /* 0x000fea0003800000 */
.L_x_136:
        /* <DEDUP_REMOVED lines=9> */
.L_x_139:
[----:B------:R-:W-:Y:S05]  /*4b80*/  BSYNC B1 ;  /* 0x0000000000017941 */ /* 0x000fea0003800000 */
.L_x_138:
        /* <DEDUP_REMOVED lines=9> */
.L_x_141:
[----:B------:R-:W-:Y:S05]  /*4c20*/  BSYNC B1 ;  /* 0x0000000000017941 */ /* 0x000fea0003800000 */
.L_x_140:
        /* <DEDUP_REMOVED lines=10> */
.L_x_143:
[----:B------:R-:W-:Y:S05]  /*4cd0*/  BSYNC B1 ;  /* 0x0000000000017941 */ /* 0x000fea0003800000 */
.L_x_142:
        /* <DEDUP_REMOVED lines=10> */
.L_x_145:
[----:B------:R-:W-:Y:S05]  /*4d80*/  BSYNC B1 ;  /* 0x0000000000017941 */ /* 0x000fea0003800000 */
.L_x_144:
        /* <DEDUP_REMOVED lines=9> */
.L_x_147:
[----:B------:R-:W-:Y:S05]  /*4e20*/  BSYNC B1 ;  /* 0x0000000000017941 */ /* 0x000fea0003800000 */
.L_x_146:
        /* <DEDUP_REMOVED lines=9> */
.L_x_149:
[----:B------:R-:W-:Y:S05]  /*4ec0*/  BSYNC B1 ;  /* 0x0000000000017941 */ /* 0x000fea0003800000 */
.L_x_148:
        /* <DEDUP_REMOVED lines=10> */
.L_x_151:
[----:B------:R-:W-:Y:S05]  /*4f70*/  BSYNC B1 ;  /* 0x0000000000017941 */ /* 0x000fea0003800000 */
.L_x_150:
[----:B-----5:R-:W-:Y:S01]  /*4f80*/  HADD2.F32 R5, -RZ, R24.H0_H0 ;  /* 0x20000018ff057230 */ /* 0x020fe20000004100 */
[----:B------:R-:W-:Y:S01]  /*4f90*/  ISETP.GT.AND P0, PT, R4, 0x79, PT ;  /* 0x000000790400780c */ /* 0x000fe20003f04270 */
[----:B------:R-:W-:Y:S01]  /*4fa0*/  @P2 IMAD.MOV.U32 R4, RZ, RZ, R10 ;  /* 0x000000ffff042224 */ /* 0x000fe200078e000a */
[----:B------:R-:W-:Y:S02]  /*4fb0*/  BSSY B1, `(.L_x_152) ;  /* 0x000000a000017945 */ /* 0x000fe40003800000 */
[----:B------:R-:W-:Y:S01]  /*4fc0*/  FMUL R5, R5, R90 ;  /* 0x0000005a05057220 */ /* 0x000fe20000400000 */
[----:B------:R-:W-:-:S03]  /*4fd0*/  ISETP.GT.AND P3, PT, R3, RZ, P0 ;  /* 0x000000ff0300720c */ /* 0x000fc60000764270 */
[----:B------:R-:W-:-:S05]  /*4fe0*/  FFMA R5, R84, R23, R5 ;  /* 0x0000001754057223 */ /* 0x000fca0000000005 */
[----:B------:R-:W-:-:S04]  /*4ff0*/  F2FP.F16.F32.PACK_AB R5, RZ, R5 ;  /* 0x00000005ff05723e */ /* 0x000fc800000000ff */
[----:B0-----:R-:W-:Y:S01]  /*5000*/  PRMT R14, R5, 0x7610, R14 ;  /* 0x00007610050e7816 */ /* 0x001fe2000000000e */
[----:B------:R-:W-:-:S05]  /*5010*/  @P2 IMAD.MOV.U32 R5, RZ, RZ, R11 ;  /* 0x000000ffff052224 */ /* 0x000fca00078e000b */
[----:B------:R0:W-:Y:S01]  /*5020*/  @P2 STG.E.U16 desc[UR36][R4.64+0xf0], R14 ;  /* 0x0000f00e04002986 */ /* 0x0001e2000c101524 */
[----:B------:R-:W-:Y:S05]  /*5030*/  @!P3 BRA `(.L_x_153) ;  /* 0x000000000004b947 */ /* 0x000fea0003800000 */
[----:B------:R0:W5:Y:S02]  /*5040*/  LDG.E.LTC128B.U16 R24, desc[UR36][R6.64+0xf2] ;  /* 0x0000f22406187981 */ /* 0x000164000c1e1520 */
.L_x_153:
[----:B------:R-:W-:Y:S05]  /*5050*/  BSYNC B1 ;  /* 0x0000000000017941 */ /* 0x000fea0003800000 */
.L_x_152:
        /* <DEDUP_REMOVED lines=9> */
.L_x_155:
[----:B------:R-:W-:Y:S05]  /*50f0*/  BSYNC B1 ;  /* 0x0000000000017941 */ /* 0x000fea0003800000 */
.L_x_154:
[----:B-----5:R-:W-:Y:S01]  /*5100*/  HADD2.F32 R5, -RZ, R24.H0_H0 ;  /* 0x20000018ff057230 */ /* 0x020fe20000004100 */
[----:B------:R-:W-:Y:S01]  /*5110*/  ISETP.GT.AND P0, PT, R3, 0x8, P0 ;  /* 0x000000080300780c */ /* 0x000fe20000704270 */
[----:B0-----:R-:W-:Y:S01]  /*5120*/  @P1 IMAD.MOV.U32 R4, RZ, RZ, R12 ;  /* 0x000000ffff041224 */ /* 0x001fe200078e000c */
[----:B------:R-:W-:Y:S02]  /*5130*/  BSSY B1, `(.L_x_156) ;  /* 0x0000009000017945 */ /* 0x000fe40003800000 */
[----:B------:R-:W-:-:S04]  /*5140*/  FMUL R5, R5, R90 ;  /* 0x0000005a05057220 */ /* 0x000fc80000400000 */
[----:B------:R-:W-:-:S05]  /*5150*/  FFMA R5, R86, R23, R5 ;  /* 0x0000001756057223 */ /* 0x000fca0000000005 */
[----:B------:R-:W-:-:S04]  /*5160*/  F2FP.F16.F32.PACK_AB R5, RZ, R5 ;  /* 0x00000005ff05723e */ /* 0x000fc800000000ff */
[----:B-1-3--:R-:W-:Y:S01]  /*5170*/  PRMT R6, R5, 0x7610, R6 ;  /* 0x0000761005067816 */ /* 0x00afe20000000006 */
[----:B------:R-:W-:-:S05]  /*5180*/  @P1 IMAD.MOV.U32 R5, RZ, RZ, R13 ;  /* 0x000000ffff051224 */ /* 0x000fca00078e000d */
[----:B------:R0:W-:Y:S01]  /*5190*/  @P1 STG.E.U16 desc[UR36][R4.64+0xf0], R6 ;  /* 0x0000f00604001986 */ /* 0x0001e2000c101524 */
[----:B------:R-:W-:Y:S05]  /*51a0*/  @!P0 BRA `(.L_x_157) ;  /* 0x0000000000048947 */ /* 0x000fea0003800000 */
[----:B------:R1:W5:Y:S02]  /*51b0*/  LDG.E.LTC128B.U16 R24, desc[UR36][R8.64+0xf2] ;  /* 0x0000f22408187981 */ /* 0x000364000c1e1520 */
.L_x_157:
[----:B------:R-:W-:Y:S05]  /*51c0*/  BSYNC B1 ;  /* 0x0000000000017941 */ /* 0x000fea0003800000 */
.L_x_156:
[----:B------:R-:W-:Y:S05]  /*51d0*/  @!P0 BRA `(.L_x_158) ;  /* 0x0000001000e88947 */ /* 0x000fea0003800000 */
[----:B-----5:R-:W-:-:S05]  /*51e0*/  HADD2.F32 R3, -RZ, R24.H0_H0 ;  /* 0x20000018ff037230 */ /* 0x020fca0000004100 */
[----:B0-----:R-:W-:-:S04]  /*51f0*/  FMUL R4, R3, R90 ;  /* 0x0000005a03047220 */ /* 0x001fc80000400000 */
[----:B------:R-:W-:-:S05]  /*5200*/  FFMA R4, R87, R23, R4 ;  /* 0x0000001757047223 */ /* 0x000fca0000000004 */
[----:B------:R-:W-:-:S05]  /*5210*/  F2FP.F16.F32.PACK_AB R4, RZ, R4 ;  /* 0x00000004ff04723e */ /* 0x000fca00000000ff */
[----:B------:R3:W-:Y:S01]  /*5220*/  STG.E.U16 desc[UR36][R12.64+0xf2], R4 ;  /* 0x0000f2040c007986 */ /* 0x0007e2000c101524 */
[----:B------:R-:W-:Y:S05]  /*5230*/  BRA `(.L_x_158) ;  /* 0x0000001000d07947 */ /* 0x000fea0003800000 */
.L_x_33:
[----:B------:R-:W-:Y:S01]  /*5240*/  ISETP.GT.AND P3, PT, R4, 0x1, PT ;  /* 0x000000010400780c */ /* 0x000fe20003f64270 */
[----:B------:R-:W-:Y:S01]  /*5250*/  ULDC.64 UR4, c[0x0][0x5c0] ;  /* 0x0001700000047ab9 */ /* 0x000fe20000000a00 */
[-C--:B------:R-:W-:Y:S01]  /*5260*/  FMUL R24, R24, R23.reuse ;  /* 0x0000001718187220 */ /* 0x080fe20000400000 */
[----:B------:R-:W-:Y:S01]  /*5270*/  LEA R6, P4, R106, UR4, 0x1 ;  /* 0x000000046a067c11 */ /* 0x000fe2000f8808ff */
[-C--:B------:R-:W-:Y:S01]  /*5280*/  FMUL R25, R25, R23.reuse ;  /* 0x0000001719197220 */ /* 0x080fe20000400000 */
[----:B------:R-:W-:Y:S01]  /*5290*/  ISETP.GT.AND P0, PT, R3, RZ, P3 ;  /* 0x000000ff0300720c */ /* 0x000fe20001f04270 */
[-C--:B------:R-:W-:Y:S01]  /*52a0*/  FMUL R26, R26, R23.reuse ;  /* 0x000000171a1a7220 */ /* 0x080fe20000400000 */
[----:B------:R-:W-:Y:S01]  /*52b0*/  F2FP.F16.F32.PACK_AB R24, RZ, R24 ;  /* 0x00000018ff18723e */ /* 0x000fe200000000ff */
[-C--:B------:R-:W-:Y:S01]  /*52c0*/  FMUL R27, R27, R23.reuse ;  /* 0x000000171b1b7220 */ /* 0x080fe20000400000 */
[----:B------:R-:W-:Y:S01]  /*52d0*/  LEA.HI.X R7, R106, UR5, R103, 0x1, P4 ;  /* 0x000000056a077c11 */ /* 0x000fe2000a0f0c67 */
[----:B------:R-:W-:Y:S01]  /*52e0*/  FMUL R28, R28, R23 ;  /* 0x000000171c1c7220 */ /* 0x000fe20000400000 */
[----:B------:R-:W-:Y:S01]  /*52f0*/  F2FP.F16.F32.PACK_AB R25, RZ, R25 ;  /* 0x00000019ff19723e */ /* 0x000fe200000000ff */
[-C--:B------:R-:W-:Y:S01]  /*5300*/  FMUL R29, R29, R23.reuse ;  /* 0x000000171d1d7220 */ /* 0x080fe20000400000 */
[----:B------:R-:W-:Y:S01]  /*5310*/  ISETP.GT.AND P2, PT, R3, 0x8, P2 ;  /* 0x000000080300780c */ /* 0x000fe20001744270 */
[----:B------:R-:W-:Y:S01]  /*5320*/  @P1 STG.E.U16 desc[UR36][R6.64], R24 ;  /* 0x0000001806001986 */ /* 0x000fe2000c101524 */
[----:B------:R-:W-:Y:S01]  /*5330*/  ISETP.GT.AND P1, PT, R4, 0x8, PT ;  /* 0x000000080400780c */ /* 0x000fe20003f24270 */
[-C--:B------:R-:W-:Y:S01]  /*5340*/  FMUL R30, R30, R23.reuse ;  /* 0x000000171e1e7220 */ /* 0x080fe20000400000 */
[C---:B------:R-:W-:Y:S01]  /*5350*/  SHF.L.U64.HI R5, R91.reuse, 0x1, R92 ;  /* 0x000000015b057819 */ /* 0x040fe2000001025c */
[----:B------:R-:W-:Y:S01]  /*5360*/  @P0 STG.E.U16 desc[UR36][R6.64+0x2], R25 ;  /* 0x0000021906000986 */ /* 0x000fe2000c101524 */
[----:B------:R-:W-:Y:S01]  /*5370*/  LEA R8, P5, R91, R6, 0x1 ;  /* 0x000000065b087211 */ /* 0x000fe200078a08ff */
[-C--:B------:R-:W-:Y:S01]  /*5380*/  FMUL R31, R31, R23.reuse ;  /* 0x000000171f1f7220 */ /* 0x080fe20000400000 */
[----:B------:R-:W-:Y:S01]  /*5390*/  ISETP.GT.AND P3, PT, R3, 0x8, P3 ;  /* 0x000000080300780c */ /* 0x000fe20001f64270 */
[-C--:B------:R-:W-:Y:S01]  /*53a0*/  FMUL R32, R32, R23.reuse ;  /* 0x0000001720207220 */ /* 0x080fe20000400000 */
[----:B------:R-:W-:Y:S01]  /*53b0*/  ISETP.GT.AND P0, PT, R4, 0x9, PT ;  /* 0x000000090400780c */ /* 0x000fe20003f04270 */
[----:B------:R-:W-:Y:S01]  /*53c0*/  IMAD.X R9, R5, 0x1, R7, P5 ;  /* 0x0000000105097824 */ /* 0x000fe200028e0607 */
[----:B------:R-:W-:Y:S01]  /*53d0*/  ISETP.GT.AND P4, PT, R3, RZ, P1 ;  /* 0x000000ff0300720c */ /* 0x000fe20000f84270 */
[-C--:B------:R-:W-:Y:S01]  /*53e0*/  FMUL R33, R33, R23.reuse ;  /* 0x0000001721217220 */ /* 0x080fe20000400000 */
[----:B------:R-:W-:Y:S01]  /*53f0*/  F2FP.F16.F32.PACK_AB R26, RZ, R26 ;  /* 0x0000001aff1a723e */ /* 0x000fe200000000ff */
[-C--:B------:R-:W-:Y:S01]  /*5400*/  FMUL R34, R34, R23.reuse ;  /* 0x0000001722227220 */ /* 0x080fe20000400000 */
[----:B------:R-:W-:Y:S01]  /*5410*/  ISETP.GT.AND P5, PT, R3, RZ, P0 ;  /* 0x000000ff0300720c */ /* 0x000fe200007a4270 */
[----:B------:R-:W-:Y:S01]  /*5420*/  FMUL R35, R35, R23 ;  /* 0x0000001723237220 */ /* 0x000fe20000400000 */
[----:B------:R-:W-:Y:S01]  /*5430*/  F2FP.F16.F32.PACK_AB R27, RZ, R27 ;  /* 0x0000001bff1b723e */ /* 0x000fe200000000ff */
[----:B------:R-:W-:Y:S01]  /*5440*/  @P2 STG.E.U16 desc[UR36][R8.64], R26 ;  /* 0x0000001a08002986 */ /* 0x000fe2000c101524 */
[----:B------:R-:W-:Y:S01]  /*5450*/  F2FP.F16.F32.PACK_AB R28, RZ, R28 ;  /* 0x0000001cff1c723e */ /* 0x000fe200000000ff */
[-C--:B------:R-:W-:Y:S01]  /*5460*/  FMUL R36, R36, R23.reuse ;  /* 0x0000001724247220 */ /* 0x080fe20000400000 */
[----:B------:R-:W-:Y:S01]  /*5470*/  ISETP.GT.AND P2, PT, R3, 0x8, P1 ;  /* 0x000000080300780c */ /* 0x000fe20000f44270 */
[----:B------:R-:W-:Y:S01]  /*5480*/  @P3 STG.E.U16 desc[UR36][R8.64+0x2], R27 ;  /* 0x0000021b08003986 */ /* 0x000fe2000c101524 */
[----:B------:R-:W-:Y:S01]  /*5490*/  ISETP.GT.AND P1, PT, R4, 0x10, PT ;  /* 0x000000100400780c */ /* 0x000fe20003f24270 */
[----:B------:R-:W-:Y:S01]  /*54a0*/  FMUL R37, R37, R23 ;  /* 0x0000001725257220 */ /* 0x000fe20000400000 */
[----:B------:R-:W-:Y:S01]  /*54b0*/  F2FP.F16.F32.PACK_AB R29, RZ, R29 ;  /* 0x0000001dff1d723e */ /* 0x000fe200000000ff */
[----:B------:R-:W-:Y:S01]  /*54c0*/  @P4 STG.E.U16 desc[UR36][R6.64+0x10], R28 ;  /* 0x0000101c06004986 */ /* 0x000fe2000c101524 */
[C---:B------:R-:W-:Y:S01]  /*54d0*/  ISETP.GT.AND P3, PT, R3.reuse, 0x8, P0 ;  /* 0x000000080300780c */ /* 0x040fe20000764270 */
[-C--:B------:R-:W-:Y:S01]  /*54e0*/  FMUL R38, R38, R23.reuse ;  /* 0x0000001726267220 */ /* 0x080fe20000400000 */
[----:B------:R-:W-:Y:S01]  /*54f0*/  ISETP.GT.AND P0, PT, R4, 0x11, PT ;  /* 0x000000110400780c */ /* 0x000fe20003f04270 */
[----:B------:R-:W-:Y:S01]  /*5500*/  @P5 STG.E.U16 desc[UR36][R6.64+0x12], R29 ;  /* 0x0000121d06005986 */ /* 0x000fe2000c101524 */
        /* <DEDUP_REMOVED lines=161> */
[----:B------:R-:W-:Y:S01]  /*5f20*/  FMUL R87, R87, R23 ;  /* 0x0000001757577220 */ /* 0x000fe20000400000 */
[----:B------:R-:W-:-:S02]  /*5f30*/  F2FP.F16.F32.PACK_AB R62, RZ, R62 ;  /* 0x0000003eff3e723e */ /* 0x000fc400000000ff */
[C---:B------:R-:W-:Y:S02]  /*5f40*/  ISETP.GT.AND P5, PT, R3.reuse, RZ, P0 ;  /* 0x000000ff0300720c */ /* 0x040fe400007a4270 */
[----:B------:R-:W-:Y:S01]  /*5f50*/  F2FP.F16.F32.PACK_AB R63, RZ, R63 ;  /* 0x0000003fff3f723e */ /* 0x000fe200000000ff */
[----:B------:R-:W-:Y:S01]  /*5f60*/  @P2 STG.E.U16 desc[UR36][R8.64+0x90], R62 ;  /* 0x0000903e08002986 */ /* 0x000fe2000c101524 */
[----:B------:R-:W-:Y:S02]  /*5f70*/  F2FP.F16.F32.PACK_AB R64, RZ, R64 ;  /* 0x00000040ff40723e */ /* 0x000fe400000000ff */
[C---:B------:R-:W-:Y:S01]  /*5f80*/  ISETP.GT.AND P2, PT, R3.reuse, 0x8, P1 ;  /* 0x000000080300780c */ /* 0x040fe20000f44270 */
[----:B------:R-:W-:Y:S01]  /*5f90*/  @P3 STG.E.U16 desc[UR36][R8.64+0x92], R63 ;  /* 0x0000923f08003986 */ /* 0x000fe2000c101524 */
[----:B------:R-:W-:Y:S02]  /*5fa0*/  ISETP.GT.AND P1, PT, R4, 0x58, PT ;  /* 0x000000580400780c */ /* 0x000fe40003f24270 */
[----:B------:R-:W-:Y:S01]  /*5fb0*/  F2FP.F16.F32.PACK_AB R65, RZ, R65 ;  /* 0x00000041ff41723e */ /* 0x000fe200000000ff */
[----:B------:R-:W-:Y:S01]  /*5fc0*/  @P4 STG.E.U16 desc[UR36][R6.64+0xa0], R64 ;  /* 0x0000a04006004986 */ /* 0x000fe2000c101524 */
[----:B------:R-:W-:-:S02]  /*5fd0*/  ISETP.GT.AND P3, PT, R3, 0x8, P0 ;  /* 0x000000080300780c */ /* 0x000fc40000764270 */
[----:B------:R-:W-:Y:S01]  /*5fe0*/  ISETP.GT.AND P0, PT, R4, 0x59, PT ;  /* 0x000000590400780c */ /* 0x000fe20003f04270 */
[----:B------:R-:W-:Y:S01]  /*5ff0*/  @P5 STG.E.U16 desc[UR36][R6.64+0xa2], R65 ;  /* 0x0000a24106005986 */ /* 0x000fe2000c101524 */
[C---:B------:R-:W-:Y:S02]  /*6000*/  ISETP.GT.AND P4, PT, R3.reuse, RZ, P1 ;  /* 0x000000ff0300720c */ /* 0x040fe40000f84270 */
[----:B------:R-:W-:Y:S02]  /*6010*/  F2FP.F16.F32.PACK_AB R66, RZ, R66 ;  /* 0x00000042ff42723e */ /* 0x000fe400000000ff */
[----:B------:R-:W-:Y:S02]  /*6020*/  ISETP.GT.AND P5, PT, R3, RZ, P0 ;  /* 0x000000ff0300720c */ /* 0x000fe400007a4270 */
[----:B------:R-:W-:Y:S01]  /*6030*/  F2FP.F16.F32.PACK_AB R67, RZ, R67 ;  /* 0x00000043ff43723e */ /* 0x000fe200000000ff */
[----:B------:R-:W-:Y:S01]  /*6040*/  @P2 STG.E.U16 desc[UR36][R8.64+0xa0], R66 ;  /* 0x0000a04208002986 */ /* 0x000fe2000c101524 */
[----:B------:R-:W-:-:S02]  /*6050*/  F2FP.F16.F32.PACK_AB R68, RZ, R68 ;  /* 0x00000044ff44723e */ /* 0x000fc400000000ff */
[C---:B------:R-:W-:Y:S01]  /*6060*/  ISETP.GT.AND P2, PT, R3.reuse, 0x8, P1 ;  /* 0x000000080300780c */ /* 0x040fe20000f44270 */
[----:B------:R-:W-:Y:S01]  /*6070*/  @P3 STG.E.U16 desc[UR36][R8.64+0xa2], R67 ;  /* 0x0000a24308003986 */ /* 0x000fe2000c101524 */
[C---:B------:R-:W-:Y:S02]  /*6080*/  ISETP.GT.AND P1, PT, R4.reuse, 0x60, PT ;  /* 0x000000600400780c */ /* 0x040fe40003f24270 */
[----:B------:R-:W-:Y:S01]  /*6090*/  F2FP.F16.F32.PACK_AB R69, RZ, R69 ;  /* 0x00000045ff45723e */ /* 0x000fe200000000ff */
[----:B------:R-:W-:Y:S01]  /*60a0*/  @P4 STG.E.U16 desc[UR36][R6.64+0xb0], R68 ;  /* 0x0000b04406004986 */ /* 0x000fe2000c101524 */
[C---:B------:R-:W-:Y:S02]  /*60b0*/  ISETP.GT.AND P3, PT, R3.reuse, 0x8, P0 ;  /* 0x000000080300780c */ /* 0x040fe40000764270 */
[----:B------:R-:W-:Y:S01]  /*60c0*/  ISETP.GT.AND P0, PT, R4, 0x61, PT ;  /* 0x000000610400780c */ /* 0x000fe20003f04270 */
[----:B------:R-:W-:Y:S01]  /*60d0*/  @P5 STG.E.U16 desc[UR36][R6.64+0xb2], R69 ;  /* 0x0000b24506005986 */ /* 0x000fe2000c101524 */
[----:B------:R-:W-:-:S02]  /*60e0*/  ISETP.GT.AND P4, PT, R3, RZ, P1 ;  /* 0x000000ff0300720c */ /* 0x000fc40000f84270 */
[C---:B------:R-:W-:Y:S02]  /*60f0*/  ISETP.GT.AND P5, PT, R3.reuse, RZ, P0 ;  /* 0x000000ff0300720c */ /* 0x040fe400007a4270 */
[----:B------:R-:W-:Y:S02]  /*6100*/  F2FP.F16.F32.PACK_AB R70, RZ, R70 ;  /* 0x00000046ff46723e */ /* 0x000fe400000000ff */
[----:B------:R-:W-:Y:S02]  /*6110*/  F2FP.F16.F32.PACK_AB R71, RZ, R71 ;  /* 0x00000047ff47723e */ /* 0x000fe400000000ff */
[----:B------:R-:W-:Y:S01]  /*6120*/  F2FP.F16.F32.PACK_AB R72, RZ, R72 ;  /* 0x00000048ff48723e */ /* 0x000fe200000000ff */
[----:B------:R-:W-:Y:S01]  /*6130*/  @P2 STG.E.U16 desc[UR36][R8.64+0xb0], R70 ;  /* 0x0000b04608002986 */ /* 0x000fe2000c101524 */
[----:B------:R-:W-:Y:S02]  /*6140*/  F2FP.F16.F32.PACK_AB R73, RZ, R73 ;  /* 0x00000049ff49723e */ /* 0x000fe400000000ff */
[C---:B------:R-:W-:Y:S01]  /*6150*/  ISETP.GT.AND P1, PT, R3.reuse, 0x8, P1 ;  /* 0x000000080300780c */ /* 0x040fe20000f24270 */
[----:B------:R-:W-:Y:S01]  /*6160*/  @P3 STG.E.U16 desc[UR36][R8.64+0xb2], R71 ;  /* 0x0000b24708003986 */ /* 0x000fe2000c101524 */
[----:B------:R-:W-:-:S02]  /*6170*/  ISETP.GT.AND P2, PT, R3, 0x8, P0 ;  /* 0x000000080300780c */ /* 0x000fc40000744270 */
[C---:B------:R-:W-:Y:S01]  /*6180*/  ISETP.GT.AND P0, PT, R4.reuse, 0x69, PT ;  /* 0x000000690400780c */ /* 0x040fe20003f04270 */
[----:B------:R-:W-:Y:S01]  /*6190*/  @P4 STG.E.U16 desc[UR36][R6.64+0xc0], R72 ;  /* 0x0000c04806004986 */ /* 0x000fe2000c101524 */
[----:B------:R-:W-:Y:S02]  /*61a0*/  ISETP.GT.AND P4, PT, R4, 0x68, PT ;  /* 0x000000680400780c */ /* 0x000fe40003f84270 */
[----:B------:R-:W-:Y:S01]  /*61b0*/  F2FP.F16.F32.PACK_AB R74, RZ, R74 ;  /* 0x0000004aff4a723e */ /* 0x000fe200000000ff */
[----:B------:R-:W-:Y:S01]  /*61c0*/  @P5 STG.E.U16 desc[UR36][R6.64+0xc2], R73 ;  /* 0x0000c24906005986 */ /* 0x000fe2000c101524 */
[C---:B------:R-:W-:Y:S02]  /*61d0*/  ISETP.GT.AND P5, PT, R3.reuse, RZ, P4 ;  /* 0x000000ff0300720c */ /* 0x040fe400027a4270 */
[----:B------:R-:W-:Y:S01]  /*61e0*/  ISETP.GT.AND P3, PT, R3, RZ, P0 ;  /* 0x000000ff0300720c */ /* 0x000fe20000764270 */
[----:B------:R-:W-:Y:S01]  /*61f0*/  @P1 STG.E.U16 desc[UR36][R8.64+0xc0], R74 ;  /* 0x0000c04a08001986 */ /* 0x000fe2000c101524 */
[----:B------:R-:W-:-:S02]  /*6200*/  F2FP.F16.F32.PACK_AB R75, RZ, R75 ;  /* 0x0000004bff4b723e */ /* 0x000fc400000000ff */
[----:B------:R-:W-:Y:S02]  /*6210*/  F2FP.F16.F32.PACK_AB R76, RZ, R76 ;  /* 0x0000004cff4c723e */ /* 0x000fe400000000ff */
[C---:B------:R-:W-:Y:S01]  /*6220*/  ISETP.GT.AND P4, PT, R3.reuse, 0x8, P4 ;  /* 0x000000080300780c */ /* 0x040fe20002784270 */
[----:B------:R-:W-:Y:S01]  /*6230*/  @P2 STG.E.U16 desc[UR36][R8.64+0xc2], R75 ;  /* 0x0000c24b08002986 */ /* 0x000fe2000c101524 */
[----:B------:R-:W-:Y:S02]  /*6240*/  F2FP.F16.F32.PACK_AB R77, RZ, R77 ;  /* 0x0000004dff4d723e */ /* 0x000fe400000000ff */
[C---:B------:R-:W-:Y:S01]  /*6250*/  ISETP.GT.AND P2, PT, R4.reuse, 0x71, PT ;  /* 0x000000710400780c */ /* 0x040fe20003f44270 */
[----:B------:R-:W-:Y:S01]  /*6260*/  @P5 STG.E.U16 desc[UR36][R6.64+0xd0], R76 ;  /* 0x0000d04c06005986 */ /* 0x000fe2000c101524 */
[----:B------:R-:W-:Y:S02]  /*6270*/  ISETP.GT.AND P5, PT, R3, 0x8, P0 ;  /* 0x000000080300780c */ /* 0x000fe400007a4270 */
[C---:B------:R-:W-:Y:S01]  /*6280*/  ISETP.GT.AND P1, PT, R4.reuse, 0x78, PT ;  /* 0x000000780400780c */ /* 0x040fe20003f24270 */
[----:B------:R-:W-:Y:S01]  /*6290*/  @P3 STG.E.U16 desc[UR36][R6.64+0xd2], R77 ;  /* 0x0000d24d06003986 */ /* 0x000fe2000c101524 */
[----:B------:R-:W-:-:S02]  /*62a0*/  ISETP.GT.AND P3, PT, R4, 0x70, PT ;  /* 0x000000700400780c */ /* 0x000fc40003f64270 */
[----:B------:R-:W-:Y:S01]  /*62b0*/  ISETP.GT.AND P0, PT, R4, 0x79, PT ;  /* 0x000000790400780c */ /* 0x000fe20003f04270 */
[----:B------:R-:W-:Y:S01]  /*62c0*/  @P4 IMAD.MOV.U32 R4, RZ, RZ, R8 ;  /* 0x000000ffff044224 */ /* 0x000fe200078e0008 */
[----:B------:R-:W-:Y:S01]  /*62d0*/  F2FP.F16.F32.PACK_AB R78, RZ, R78 ;  /* 0x0000004eff4e723e */ /* 0x000fe200000000ff */
[----:B------:R-:W-:Y:S01]  /*62e0*/  @P4 IMAD.MOV.U32 R5, RZ, RZ, R9 ;  /* 0x000000ffff054224 */ /* 0x000fe200078e0009 */
[----:B------:R-:W-:Y:S02]  /*62f0*/  F2FP.F16.F32.PACK_AB R79, RZ, R79 ;  /* 0x0000004fff4f723e */ /* 0x000fe400000000ff */
[----:B------:R-:W-:Y:S02]  /*6300*/  F2FP.F16.F32.PACK_AB R80, RZ, R80 ;  /* 0x00000050ff50723e */ /* 0x000fe400000000ff */
[----:B------:R0:W-:Y:S01]  /*6310*/  @P4 STG.E.U16 desc[UR36][R4.64+0xd0], R78 ;  /* 0x0000d04e04004986 */ /* 0x0001e2000c101524 */
[----:B------:R-:W-:Y:S02]  /*6320*/  ISETP.GT.AND P4, PT, R3, RZ, P2 ;  /* 0x000000ff0300720c */ /* 0x000fe40001784270 */
[----:B------:R-:W-:-:S02]  /*6330*/  F2FP.F16.F32.PACK_AB R81, RZ, R81 ;  /* 0x00000051ff51723e */ /* 0x000fc400000000ff */
[----:B------:R-:W-:Y:S02]  /*6340*/  ISETP.GT.AND P2, PT, R3, 0x8, P2 ;  /* 0x000000080300780c */ /* 0x000fe40001744270 */
[----:B------:R-:W-:Y:S02]  /*6350*/  F2FP.F16.F32.PACK_AB R82, RZ, R82 ;  /* 0x00000052ff52723e */ /* 0x000fe400000000ff */
[----:B------:R-:W-:Y:S02]  /*6360*/  F2FP.F16.F32.PACK_AB R83, RZ, R83 ;  /* 0x00000053ff53723e */ /* 0x000fe400000000ff */
[----:B------:R-:W-:Y:S01]  /*6370*/  F2FP.F16.F32.PACK_AB R84, RZ, R84 ;  /* 0x00000054ff54723e */ /* 0x000fe200000000ff */
[----:B0-----:R-:W-:Y:S01]  /*6380*/  @P5 IMAD.MOV.U32 R4, RZ, RZ, R8 ;  /* 0x000000ffff045224 */ /* 0x001fe200078e0008 */
[----:B------:R-:W-:Y:S01]  /*6390*/  F2FP.F16.F32.PACK_AB R85, RZ, R85 ;  /* 0x00000055ff55723e */ /* 0x000fe200000000ff */
[----:B------:R-:W-:Y:S01]  /*63a0*/  @P5 IMAD.MOV.U32 R5, RZ, RZ, R9 ;  /* 0x000000ffff055224 */ /* 0x000fe200078e0009 */
[----:B------:R-:W-:-:S02]  /*63b0*/  F2FP.F16.F32.PACK_AB R86, RZ, R86 ;  /* 0x00000056ff56723e */ /* 0x000fc400000000ff */
[----:B------:R-:W-:Y:S02]  /*63c0*/  F2FP.F16.F32.PACK_AB R87, RZ, R87 ;  /* 0x00000057ff57723e */ /* 0x000fe400000000ff */
[----:B------:R0:W-:Y:S01]  /*63d0*/  @P5 STG.E.U16 desc[UR36][R4.64+0xd2], R79 ;  /* 0x0000d24f04005986 */ /* 0x0001e2000c101524 */
[C---:B------:R-:W-:Y:S02]  /*63e0*/  ISETP.GT.AND P5, PT, R3.reuse, RZ, P3 ;  /* 0x000000ff0300720c */ /* 0x040fe40001fa4270 */
[----:B------:R-:W-:-:S11]  /*63f0*/  ISETP.GT.AND P3, PT, R3, 0x8, P3 ;  /* 0x000000080300780c */ /* 0x000fd60001f64270 */
[----:B0-----:R-:W-:Y:S02]  /*6400*/  @P5 IMAD.MOV.U32 R4, RZ, RZ, R6 ;  /* 0x000000ffff045224 */ /* 0x001fe400078e0006 */
[----:B------:R-:W-:-:S05]  /*6410*/  @P5 IMAD.MOV.U32 R5, RZ, RZ, R7 ;  /* 0x000000ffff055224 */ /* 0x000fca00078e0007 */
[----:B------:R0:W-:Y:S01]  /*6420*/  @P5 STG.E.U16 desc[UR36][R4.64+0xe0], R80 ;  /* 0x0000e05004005986 */ /* 0x0001e2000c101524 */
[C---:B------:R-:W-:Y:S02]  /*6430*/  ISETP.GT.AND P5, PT, R3.reuse, RZ, P0 ;  /* 0x000000ff0300720c */ /* 0x040fe400007a4270 */
[----:B------:R-:W-:Y:S01]  /*6440*/  ISETP.GT.AND P0, PT, R3, 0x8, P0 ;  /* 0x000000080300780c */ /* 0x000fe20000704270 */
[----:B0-----:R-:W-:Y:S02]  /*6450*/  @P4 IMAD.MOV.U32 R4, RZ, RZ, R6 ;  /* 0x000000ffff044224 */ /* 0x001fe400078e0006 */
[----:B------:R-:W-:-:S05]  /*6460*/  @P4 IMAD.MOV.U32 R5, RZ, RZ, R7 ;  /* 0x000000ffff054224 */ /* 0x000fca00078e0007 */
[----:B------:R0:W-:Y:S01]  /*6470*/  @P4 STG.E.U16 desc[UR36][R4.64+0xe2], R81 ;  /* 0x0000e25104004986 */ /* 0x0001e2000c101524 */
[C---:B------:R-:W-:Y:S02]  /*6480*/  ISETP.GT.AND P4, PT, R3.reuse, RZ, P1 ;  /* 0x000000ff0300720c */ /* 0x040fe40000f84270 */
[----:B------:R-:W-:Y:S01]  /*6490*/  ISETP.GT.AND P1, PT, R3, 0x8, P1 ;  /* 0x000000080300780c */ /* 0x000fe20000f24270 */
[----:B0-----:R-:W-:Y:S02]  /*64a0*/  @P3 IMAD.MOV.U32 R4, RZ, RZ, R8 ;  /* 0x000000ffff043224 */ /* 0x001fe400078e0008 */
[----:B------:R-:W-:-:S05]  /*64b0*/  @P3 IMAD.MOV.U32 R5, RZ, RZ, R9 ;  /* 0x000000ffff053224 */ /* 0x000fca00078e0009 */
[----:B------:R0:W-:Y:S02]  /*64c0*/  @P3 STG.E.U16 desc[UR36][R4.64+0xe0], R82 ;  /* 0x0000e05204003986 */ /* 0x0001e4000c101524 */
[----:B0-----:R-:W-:Y:S02]  /*64d0*/  @P2 IMAD.MOV.U32 R4, RZ, RZ, R8 ;  /* 0x000000ffff042224 */ /* 0x001fe400078e0008 */
[----:B------:R-:W-:-:S05]  /*64e0*/  @P2 IMAD.MOV.U32 R5, RZ, RZ, R9 ;  /* 0x000000ffff052224 */ /* 0x000fca00078e0009 */
[----:B------:R0:W-:Y:S02]  /*64f0*/  @P2 STG.E.U16 desc[UR36][R4.64+0xe2], R83 ;  /* 0x0000e25304002986 */ /* 0x0001e4000c101524 */
[----:B0-----:R-:W-:Y:S02]  /*6500*/  @P4 IMAD.MOV.U32 R4, RZ, RZ, R6 ;  /* 0x000000ffff044224 */ /* 0x001fe400078e0006 */
[----:B------:R-:W-:-:S05]  /*6510*/  @P4 IMAD.MOV.U32 R5, RZ, RZ, R7 ;  /* 0x000000ffff054224 */ /* 0x000fca00078e0007 */
[----:B------:R0:W-:Y:S04]  /*6520*/  @P4 STG.E.U16 desc[UR36][R4.64+0xf0], R84 ;  /* 0x0000f05404004986 */ /* 0x0001e8000c101524 */
[----:B------:R1:W-:Y:S01]  /*6530*/  @P5 STG.E.U16 desc[UR36][R6.64+0xf2], R85 ;  /* 0x0000f25506005986 */ /* 0x0003e2000c101524 */
[----:B0-----:R-:W-:Y:S02]  /*6540*/  @P1 IMAD.MOV.U32 R4, RZ, RZ, R8 ;  /* 0x000000ffff041224 */ /* 0x001fe400078e0008 */
[----:B------:R-:W-:-:S05]  /*6550*/  @P1 IMAD.MOV.U32 R5, RZ, RZ, R9 ;  /* 0x000000ffff051224 */ /* 0x000fca00078e0009 */
[----:B------:R1:W-:Y:S04]  /*6560*/  @P1 STG.E.U16 desc[UR36][R4.64+0xf0], R86 ;  /* 0x0000f05604001986 */ /* 0x0003e8000c101524 */
[----:B------:R1:W-:Y:S02]  /*6570*/  @P0 STG.E.U16 desc[UR36][R8.64+0xf2], R87 ;  /* 0x0000f25708000986 */ /* 0x0003e4000c101524 */
.L_x_158:
[----:B------:R-:W-:Y:S05]  /*6580*/  BSYNC B0 ;  /* 0x0000000000007941 */ /* 0x000fea0003800000 */
.L_x_32:
[----:B------:R-:W-:Y:S01]  /*6590*/  IADD3 R16, P0, R16, UR38, RZ ;  /* 0x0000002610107c10 */ /* 0x000fe2000ff1e0ff */
[----:B------:R-:W-:Y:S01]  /*65a0*/  ULDC.64 UR4, c[0x0][0x650] ;  /* 0x0001940000047ab9 */ /* 0x000fe20000000a00 */
[----:B------:R-:W-:Y:S01]  /*65b0*/  PRMT R3, RZ, 0x7610, R3 ;  /* 0x00007610ff037816 */ /* 0x000fe20000000003 */
[----:B------:R-:W-:Y:S01]  /*65c0*/  IMAD.MOV.U32 R100, RZ, RZ, -0x1 ;  /* 0xffffffffff647424 */ /* 0x000fe200078e00ff */
[----:B------:R-:W-:Y:S01]  /*65d0*/  IADD3.X R17, R17, UR41, RZ, P0, !PT ;  /* 0x0000002911117c10 */ /* 0x000fe200087fe4ff */
[----:B------:R-:W-:Y:S01]  /*65e0*/  IMAD.MOV.U32 R101, RZ, RZ, -0x1 ;  /* 0xffffffffff657424 */ /* 0x000fe200078e00ff */
[----:B------:R-:W-:-:S04]  /*65f0*/  ISETP.GE.U32.AND P0, PT, R16, UR4, PT ;  /* 0x0000000410007c0c */ /* 0x000fc8000bf06070 */
[----:B------:R-:W-:-:S13]  /*6600*/  ISETP.GE.U32.AND.EX P0, PT, R17, UR5, PT, P0 ;  /* 0x0000000511007c0c */ /* 0x000fda000bf06100 */
[----:B------:R-:W-:Y:S05]  /*6610*/  @P0 BRA `(.L_x_159) ;  /* 0x00000004004c0947 */ /* 0x000fea0003800000 */
[----:B------:R-:W0:Y:S01]  /*6620*/  LDC.64 R10, c[0x0][0x628] ;  /* 0x00018a00ff0a7b82 */ /* 0x000e220000000a00 */
[----:B---3--:R-:W3:Y:S01]  /*6630*/  S2R R12, SR_CTAID.X ;  /* 0x00000000000c7919 */ /* 0x008ee20000002500 */
[----:B-12-4-:R-:W-:Y:S02]  /*6640*/  IMAD.MOV.U32 R8, RZ, RZ, R16 ;  /* 0x000000ffff087224 */ /* 0x016fe400078e0010 */
[----:B------:R-:W-:Y:S01]  /*6650*/  IMAD.MOV.U32 R9, RZ, RZ, R17 ;  /* 0x000000ffff097224 */ /* 0x000fe200078e0011 */
[----:B------:R-:W1:Y:S03]  /*6660*/  S2R R20, SR_CTAID.Y ;  /* 0x0000000000147919 */ /* 0x000e660000002600 */
[----:B------:R-:W2:Y:S08]  /*6670*/  LDC R0, c[0x0][0x630] ;  /* 0x00018c00ff007b82 */ /* 0x000eb00000000800 */
[----:B------:R-:W4:Y:S01]  /*6680*/  LDC.64 R14, c[0x0][0x620] ;  /* 0x00018800ff0e7b82 */ /* 0x000f220000000a00 */
[----:B0-----:R-:W-:-:S04]  /*6690*/  ISETP.NE.U32.AND P0, PT, R10, RZ, PT ;  /* 0x000000ff0a00720c */ /* 0x001fc80003f05070 */
[----:B------:R-:W-:-:S13]  /*66a0*/  ISETP.NE.AND.EX P0, PT, R11, RZ, PT, P0 ;  /* 0x000000ff0b00720c */ /* 0x000fda0003f05300 */
[----:B-1234-:R-:W-:Y:S05]  /*66b0*/  @!P0 BRA `(.L_x_160) ;  /* 0x0000000000288947 */ /* 0x01efea0003800000 */
        /* <DEDUP_REMOVED lines=10> */
.L_x_160:
[-CC-:B------:R-:W-:Y:S01]  /*6760*/  SHF.R.U64 R101, R8, R0.reuse, R9.reuse ;  /* 0x0000000008657219 */ /* 0x180fe20000001209 */
[----:B------:R-:W0:Y:S01]  /*6770*/  LDC.64 R26, c[0x0][0x640] ;  /* 0x00019000ff1a7b82 */ /* 0x000e220000000a00 */
[----:B------:R-:W-:Y:S01]  /*6780*/  SHF.R.U32.HI R0, RZ, R0, R9 ;  /* 0x00000000ff007219 */ /* 0x000fe20000011609 */
[----:B------:R-:W-:Y:S01]  /*6790*/  ULDC UR4, c[0x0][0x150] ;  /* 0x0000540000047ab9 */ /* 0x000fe20000000800 */
[----:B------:R-:W-:Y:S02]  /*67a0*/  IADD3 R3, P0, RZ, -R101, RZ ;  /* 0x80000065ff037210 */ /* 0x000fe40007f1e0ff */
[----:B------:R-:W-:-:S03]  /*67b0*/  I2FP.F32.U32 R7, R12 ;  /* 0x0000000c00077245 */ /* 0x000fc60000201000 */
[----:B------:R-:W1:Y:S01]  /*67c0*/  LDC R6, c[0x0][0x618] ;  /* 0x00018600ff067b82 */ /* 0x000e620000000800 */
[----:B------:R-:W-:Y:S02]  /*67d0*/  IMAD.X R5, RZ, RZ, ~R0, P0 ;  /* 0x000000ffff057224 */ /* 0x000fe400000e0e00 */
[----:B------:R-:W-:Y:S01]  /*67e0*/  FMUL R7, R7, UR4 ;  /* 0x0000000407077c20 */ /* 0x000fe20008400000 */
[----:B------:R-:W-:Y:S01]  /*67f0*/  ULDC UR4, c[0x0][0x154] ;  /* 0x0000550000047ab9 */ /* 0x000fe20000000800 */
[-C--:B------:R-:W-:Y:S02]  /*6800*/  IMAD R0, R5, R14.reuse, RZ ;  /* 0x0000000e05007224 */ /* 0x080fe400078e02ff */
[C---:B------:R-:W-:Y:S01]  /*6810*/  IMAD.WIDE.U32 R4, R3.reuse, R14, R16 ;  /* 0x0000000e03047225 */ /* 0x040fe200078e0010 */
[----:B------:R-:W2:Y:S01]  /*6820*/  LDC R8, c[0x0][0x608] ;  /* 0x00018200ff087b82 */ /* 0x000ea20000000800 */
[----:B------:R-:W3:Y:S02]  /*6830*/  F2I.U32.TRUNC.NTZ R7, R7 ;  /* 0x0000000700077305 */ /* 0x000ee4000020f000 */
[----:B------:R-:W-:Y:S01]  /*6840*/  IMAD R3, R3, R15, R0 ;  /* 0x0000000f03037224 */ /* 0x000fe200078e0200 */
[----:B------:R-:W-:-:S03]  /*6850*/  I2FP.F32.U32 R0, R20 ;  /* 0x0000001400007245 */ /* 0x000fc60000201000 */
[----:B------:R-:W-:Y:S01]  /*6860*/  IMAD.IADD R3, R5, 0x1, R3 ;  /* 0x0000000105037824 */ /* 0x000fe200078e0203 */
[----:B------:R-:W4:Y:S01]  /*6870*/  LDC R11, c[0x0][0x658] ;  /* 0x00019600ff0b7b82 */ /* 0x000f220000000800 */
[----:B0-----:R-:W-:-:S04]  /*6880*/  ISETP.NE.U32.AND P0, PT, R26, RZ, PT ;  /* 0x000000ff1a00720c */ /* 0x001fc80003f05070 */
[----:B------:R-:W-:-:S03]  /*6890*/  ISETP.NE.AND.EX P0, PT, R27, RZ, PT, P0 ;  /* 0x000000ff1b00720c */ /* 0x000fc60003f05300 */
[----:B------:R-:W0:Y:S01]  /*68a0*/  LDC R9, c[0x0][0x144] ;  /* 0x00005100ff097b82 */ /* 0x000e220000000800 */
[-C--:B-1----:R-:W-:Y:S01]  /*68b0*/  SHF.R.U64 R10, R4, R6.reuse, R3 ;  /* 0x00000006040a7219 */ /* 0x082fe20000001203 */
[----:B---3--:R-:W-:Y:S01]  /*68c0*/  IMAD.MOV R7, RZ, RZ, -R7 ;  /* 0x000000ffff077224 */ /* 0x008fe200078e0a07 */
[----:B------:R-:W-:Y:S01]  /*68d0*/  SHF.R.U32.HI R3, RZ, R6, R3 ;  /* 0x00000006ff037219 */ /* 0x000fe20000011603 */
[----:B------:R-:W-:-:S04]  /*68e0*/  FMUL R6, R0, UR4 ;  /* 0x0000000400067c20 */ /* 0x000fc80008400000 */
[----:B------:R-:W1:Y:S01]  /*68f0*/  LDC R21, c[0x0][0x148] ;  /* 0x00005200ff157b82 */ /* 0x000e620000000800 */
[----:B------:R3:W0:Y:S01]  /*6900*/  F2I.U32.TRUNC.NTZ R14, R6 ;  /* 0x00000006000e7305 */ /* 0x000622000020f000 */
[-CC-:B--2---:R-:W-:Y:S02]  /*6910*/  SHF.R.U64 R13, R10, R8.reuse, R3.reuse ;  /* 0x000000080a0d7219 */ /* 0x184fe40000001203 */
[----:B------:R-:W-:-:S04]  /*6920*/  SHF.R.U32.HI R0, RZ, R8, R3 ;  /* 0x00000008ff007219 */ /* 0x000fc80000011603 */
[----:B-----5:R-:W2:Y:S01]  /*6930*/  LDC R24, c[0x0][0x648] ;  /* 0x00019200ff187b82 */ /* 0x020ea20000000800 */
[-CC-:B----4-:R-:W-:Y:S02]  /*6940*/  SHF.R.U64 R15, R13, R11.reuse, R0.reuse ;  /* 0x0000000b0d0f7219 */ /* 0x190fe40000001200 */
[----:B------:R-:W-:-:S03]  /*6950*/  SHF.R.U32.HI R5, RZ, R11, R0 ;  /* 0x0000000bff057219 */ /* 0x000fc60000011600 */
[----:B------:R-:W-:Y:S02]  /*6960*/  IMAD.MOV.U32 R4, RZ, RZ, R15 ;  /* 0x000000ffff047224 */ /* 0x000fe400078e000f */
[----:B------:R-:W4:Y:S01]  /*6970*/  LDC R28, c[0x0][0x638] ;  /* 0x00018e00ff1c7b82 */ /* 0x000f220000000800 */
[----:B0-----:R-:W-:-:S07]  /*6980*/  IMAD R25, R9, R7, R12 ;  /* 0x0000000709197224 */ /* 0x001fce00078e020c */
[----:B------:R-:W0:Y:S08]  /*6990*/  LDC R29, c[0x0][0x610] ;  /* 0x00018400ff1d7b82 */ /* 0x000e300000000800 */
[----:B------:R-:W0:Y:S01]  /*69a0*/  LDC R30, c[0x0][0x600] ;  /* 0x00018000ff1e7b82 */ /* 0x000e220000000800 */
[----:B-123--:R-:W-:Y:S05]  /*69b0*/  @!P0 BRA `(.L_x_161) ;  /* 0x0000000000288947 */ /* 0x00efea0003800000 */
[----:B------:R-:W1:Y:S02]  /*69c0*/  LDC R0, c[0x0][0x64c] ;  /* 0x00019300ff007b82 */ /* 0x000e640000000800 */
[----:B-1----:R-:W-:-:S05]  /*69d0*/  IADD3 R3, P0, R15, R0, RZ ;  /* 0x000000000f037210 */ /* 0x002fca0007f1e0ff */
        /* <DEDUP_REMOVED lines=8> */
.L_x_161:
[----:B------:R-:W-:Y:S01]  /*6a60*/  ISETP.NE.AND P0, PT, R2, 0x1, PT ;  /* 0x000000010200780c */ /* 0x000fe20003f05270 */
[----:B------:R-:W-:Y:S01]  /*6a70*/  IMAD.MOV R14, RZ, RZ, -R14 ;  /* 0x000000ffff0e7224 */ /* 0x000fe200078e0a0e */
[----:B------:R-:W-:Y:S02]  /*6a80*/  SHF.R.U64 R3, R4, R24, R5 ;  /* 0x0000001804037219 */ /* 0x000fe40000001205 */
[----:B------:R-:W-:Y:S02]  /*6a90*/  LOP3.LUT R0, R13, R98, RZ, 0xc0, !PT ;  /* 0x000000620d007212 */ /* 0x000fe400078ec0ff */
[----:B------:R-:W-:Y:S01]  /*6aa0*/  LOP3.LUT R10, R10, R97, RZ, 0xc0, !PT ;  /* 0x000000610a0a7212 */ /* 0x000fe200078ec0ff */
[----:B------:R-:W-:Y:S02]  /*6ab0*/  IMAD.MOV R4, RZ, RZ, -R3 ;  /* 0x000000ffff047224 */ /* 0x000fe400078e0a03 */
[----:B------:R-:W-:Y:S02]  /*6ac0*/  IMAD R0, R93, R3, R0 ;  /* 0x000000035d007224 */ /* 0x000fe400078e0200 */
[----:B----4-:R-:W-:-:S02]  /*6ad0*/  IMAD R3, R4, R28, R15 ;  /* 0x0000001c04037224 */ /* 0x010fc400078e020f */
[----:B------:R-:W-:Y:S02]  /*6ae0*/  @P0 IMAD R25, R21, R14, R20 ;  /* 0x0000000e15190224 */ /* 0x000fe400078e0214 */
[----:B0-----:R-:W-:Y:S02]  /*6af0*/  IMAD R5, R3, R30, R10 ;  /* 0x0000001e03057224 */ /* 0x001fe400078e020a */
[----:B------:R-:W-:Y:S02]  /*6b00*/  IMAD R0, R0, R29, R25 ;  /* 0x0000001d00007224 */ /* 0x000fe400078e0219 */
[----:B------:R-:W-:-:S03]  /*6b10*/  IMAD.MOV.U32 R4, RZ, RZ, 0x1 ;  /* 0x00000001ff047424 */ /* 0x000fc600078e00ff */
[----:B------:R-:W-:Y:S02]  /*6b20*/  SEL R100, R5, R0, !P0 ;  /* 0x0000000005647207 */ /* 0x000fe40004000000 */
[----:B------:R-:W-:Y:S02]  /*6b30*/  PRMT R3, R4, 0x7610, R3 ;  /* 0x0000761004037816 */ /* 0x000fe40000000003 */
[----:B------:R-:W-:-:S07]  /*6b40*/  SEL R0, R0, R5, !P0 ;  /* 0x0000000500007207 */ /* 0x000fce0004000000 */
.L_x_159:
[----:B------:R-:W-:Y:S01]  /*6b50*/  LOP3.LUT P0, RZ, R3, 0xff, RZ, 0xc0, !PT ;  /* 0x000000ff03ff7812 */ /* 0x000fe2000780c0ff */
[----:B------:R-:W-:Y:S01]  /*6b60*/  UIMAD.WIDE.U32 UR4, UR42, -0x55555555, URZ ;  /* 0xaaaaaaab2a0478a5 */ /* 0x000fe2000f8e003f */
[----:B------:R-:W-:-:S03]  /*6b70*/  IMAD.MOV.U32 R103, RZ, RZ, R0 ;  /* 0x000000ffff677224 */ /* 0x000fc600078e0000 */
[----:B------:R-:W-:-:S04]  /*6b80*/  USHF.R.U32.HI UR4, URZ, 0x1, UR5 ;  /* 0x000000013f047899 */ /* 0x000fc80008011605 */
[----:B------:R-:W-:-:S04]  /*6b90*/  UIMAD UR42, UR4, -0x3, UR42 ;  /* 0xfffffffd042a78a4 */ /* 0x000fc8000f8e022a */
[----:B------:R-:W-:Y:S08]  /*6ba0*/  @P0 BRA `(.L_x_162) ;  /* 0xffffffa8002c0947 */ /* 0x000ff0000383ffff */
[----:B------:R-:W-:Y:S05]  /*6bb0*/  EXIT ;  /* 0x000000000000794d */ /* 0x000fea0003800000 */
.L_x_7:
        /* <DEDUP_REMOVED lines=26> */
.L_x_164:
[----:B------:R-:W0:Y:S01]  /*6d60*/  LDC.64 R30, c[0x0][0x640] ;  /* 0x00019000ff1e7b82 */ /* 0x000e220000000a00 */
[-CC-:B------:R-:W-:Y:S01]  /*6d70*/  SHF.R.U64 R22, R14, R8.reuse, R15.reuse ;  /* 0x000000080e167219 */ /* 0x180fe2000000120f */
[----:B------:R-:W-:Y:S01]  /*6d80*/  IMAD.MOV.U32 R27, RZ, RZ, 0x1 ;  /* 0x00000001ff1b7424 */ /* 0x000fe200078e00ff */
[----:B------:R-:W-:Y:S02]  /*6d90*/  SHF.R.U32.HI R7, RZ, R8, R15 ;  /* 0x00000008ff077219 */ /* 0x000fe4000001160f */
[----:B------:R-:W-:-:S03]  /*6da0*/  IADD3 R13, P0, RZ, -R22, RZ ;  /* 0x80000016ff0d7210 */ /* 0x000fc60007f1e0ff */
[----:B------:R-:W1:Y:S02]  /*6db0*/  LDC R12, c[0x0][0x618] ;  /* 0x00018600ff0c7b82 */ /* 0x000e640000000800 */
[----:B------:R-:W-:Y:S02]  /*6dc0*/  IMAD.X R7, RZ, RZ, ~R7, P0 ;  /* 0x000000ffff077224 */ /* 0x000fe400000e0e07 */
[----:B------:R-:W-:-:S04]  /*6dd0*/  IMAD.WIDE.U32 R10, R13, R24, R16 ;  /* 0x000000180d0a7225 */ /* 0x000fc800078e0010 */
[----:B------:R-:W2:Y:S01]  /*6de0*/  LDC R14, c[0x0][0x608] ;  /* 0x00018200ff0e7b82 */ /* 0x000ea20000000800 */
[----:B------:R-:W-:-:S04]  /*6df0*/  IMAD R8, R7, R24, RZ ;  /* 0x0000001807087224 */ /* 0x000fc800078e02ff */
[----:B------:R-:W-:-:S03]  /*6e00*/  IMAD R7, R13, R25, R8 ;  /* 0x000000190d077224 */ /* 0x000fc600078e0208 */
[----:B------:R-:W3:Y:S01]  /*6e10*/  LDC R28, c[0x0][0x658] ;  /* 0x00019600ff1c7b82 */ /* 0x000ee20000000800 */
[----:B------:R-:W-:Y:S01]  /*6e20*/  IMAD.IADD R7, R11, 0x1, R7 ;  /* 0x000000010b077824 */ /* 0x000fe200078e0207 */
[----:B0-----:R-:W-:Y:S01]  /*6e30*/  ISETP.NE.U32.AND P0, PT, R30, RZ, PT ;  /* 0x000000ff1e00720c */ /* 0x001fe20003f05070 */
[----:B------:R-:W-:-:S03]  /*6e40*/  IMAD.MOV.U32 R11, RZ, RZ, -0x1 ;  /* 0xffffffffff0b7424 */ /* 0x000fc600078e00ff */
        /* <DEDUP_REMOVED lines=8> */
[-C--:B---3--:R-:W-:Y:S02]  /*6ed0*/  SHF.L.U32 R10, R11, R28.reuse, RZ ;  /* 0x0000001c0b0a7219 */ /* 0x088fe400000006ff */
[--C-:B------:R-:W-:Y:S02]  /*6ee0*/  SHF.R.U64 R26, R24, R28, R7.reuse ;  /* 0x0000001c181a7219 */ /* 0x100fe40000001207 */
[----:B------:R-:W-:Y:S02]  /*6ef0*/  LOP3.LUT R29, RZ, R10, RZ, 0x33, !PT ;  /* 0x0000000aff1d7212 */ /* 0x000fe400078e33ff */
[----:B------:R-:W-:Y:S01]  /*6f00*/  SHF.R.U32.HI R11, RZ, R28, R7 ;  /* 0x0000001cff0b7219 */ /* 0x000fe20000011607 */
[----:B------:R-:W3:Y:S01]  /*6f10*/  LDC R32, c[0x0][0x610] ;  /* 0x00018400ff207b82 */ /* 0x000ee20000000800 */
[----:B------:R-:W-:Y:S01]  /*6f20*/  IMAD.MOV.U32 R10, RZ, RZ, R26 ;  /* 0x000000ffff0a7224 */ /* 0x000fe200078e001a */
[----:B------:R-:W-:Y:S06]  /*6f30*/  @!P0 BRA `(.L_x_165) ;  /* 0x0000000000288947 */ /* 0x000fec0003800000 */
        /* <DEDUP_REMOVED lines=10> */
.L_x_165:
[----:B------:R-:W-:Y:S02]  /*6fe0*/  ISETP.NE.AND P0, PT, R2, 0x1, PT ;  /* 0x000000010200780c */ /* 0x000fe40003f05270 */
[----:B-1----:R-:W-:Y:S01]  /*6ff0*/  SHF.R.U64 R8, R10, R8, R11 ;  /* 0x000000080a087219 */ /* 0x002fe2000000120b */
[----:B0-----:R-:W-:Y:S01]  /*7000*/  VIADD R11, R21, 0xffffffff ;  /* 0xffffffff150b7836 */ /* 0x001fe20000000000 */
[----:B------:R-:W-:Y:S02]  /*7010*/  SHF.L.U32 R27, R27, R28, RZ ;  /* 0x0000001c1b1b7219 */ /* 0x000fe400000006ff */
[----:B------:R-:W-:Y:S01]  /*7020*/  LOP3.LUT R5, R24, R29, RZ, 0xc0, !PT ;  /* 0x0000001d18057212 */ /* 0x000fe200078ec0ff */
[----:B------:R-:W-:-:S04]  /*7030*/  IMAD.MOV R7, RZ, RZ, -R8 ;  /* 0x000000ffff077224 */ /* 0x000fc800078e0a08 */
[----:B------:R-:W-:Y:S02]  /*7040*/  IMAD R5, R27, R8, R5 ;  /* 0x000000081b057224 */ /* 0x000fe400078e0205 */
[----:B------:R-:W-:Y:S01]  /*7050*/  @P0 IMAD R6, R9, R23, R4 ;  /* 0x0000001709060224 */ /* 0x000fe200078e0204 */
[----:B------:R-:W-:Y:S01]  /*7060*/  LOP3.LUT R9, R20, R11, RZ, 0xc0, !PT ;  /* 0x0000000b14097212 */ /* 0x000fe200078ec0ff */
[----:B--2---:R-:W-:Y:S02]  /*7070*/  IMAD R4, R7, R25, R26 ;  /* 0x0000001907047224 */ /* 0x004fe400078e021a */
[----:B---3--:R-:W-:Y:S02]  /*7080*/  IMAD R6, R5, R32, R6 ;  /* 0x0000002005067224 */ /* 0x008fe400078e0206 */
[----:B------:R-:W-:Y:S02]  /*7090*/  IMAD R5, R4, R21, R9 ;  /* 0x0000001504057224 */ /* 0x000fe400078e0209 */
[----:B------:R-:W-:-:S02]  /*70a0*/  IMAD.MOV.U32 R8, RZ, RZ, 0x1 ;  /* 0x00000001ff087424 */ /* 0x000fc400078e00ff */
[----:B------:R-:W-:Y:S01]  /*70b0*/  IMAD.MOV.U32 R7, RZ, RZ, R22 ;  /* 0x000000ffff077224 */ /* 0x000fe200078e0016 */
[----:B------:R-:W-:Y:S02]  /*70c0*/  SEL R21, R5, R6, !P0 ;  /* 0x0000000605157207 */ /* 0x000fe40004000000 */
[----:B------:R-:W-:-:S07]  /*70d0*/  SEL R20, R6, R5, !P0 ;  /* 0x0000000506147207 */ /* 0x000fce0004000000 */
.L_x_163:
[----:B------:R-:W-:-:S08]  /*70e0*/  NOP ;  /* 0x0000000000007918 */ /* 0x000fd00000000000 */
[----:B------:R-:W0:-:S00]  /*70f0*/  USETMAXREG.DEALLOC.CTAPOOL 0x28 ;  /* 0x00000028000079c8 */ /* 0x000e0000080e0500 */
[----:B0-----:R-:W-:-:S13]  /*7100*/  ISETP.NE.AND P0, PT, R3, RZ, PT ;  /* 0x000000ff0300720c */ /* 0x001fda0003f05270 */
[----:B------:R-:W-:Y:S05]  /*7110*/  @P0 EXIT ;  /* 0x000000000000094d */ /* 0x000fea0003800000 */
[----:B------:R-:W-:Y:S01]  /*7120*/  LOP3.LUT P0, RZ, R8, 0xff, RZ, 0xc0, !PT ;  /* 0x000000ff08ff7812 */ /* 0x000fe2000780c0ff */
[----:B------:R-:W-:Y:S02]  /*7130*/  IMAD.MOV.U32 R3, RZ, RZ, 0x1 ;  /* 0x00000001ff037424 */ /* 0x000fe400078e00ff */
[----:B------:R-:W-:-:S10]  /*7140*/  IMAD.MOV.U32 R8, RZ, RZ, RZ ;  /* 0x000000ffff087224 */ /* 0x000fd400078e00ff */
[----:B------:R-:W-:Y:S05]  /*7150*/  @!P0 BRA `(.L_x_166) ;  /* 0x0000000c00588947 */ /* 0x000fea0003800000 */
[----:B------:R-:W0:Y:S01]  /*7160*/  LDC R3, c[0x0][0x28c] ;  /* 0x0000a300ff037b82 */ /* 0x000e220000000800 */
[----:B------:R-:W1:Y:S01]  /*7170*/  S2R R13, SR_CgaCtaId ;  /* 0x00000000000d7919 */ /* 0x000e620000008800 */
[----:B------:R-:W-:Y:S01]  /*7180*/  ULDC UR5, c[0x0][0x658] ;  /* 0x0001960000057ab9 */ /* 0x000fe20000000800 */
[----:B------:R-:W-:Y:S01]  /*7190*/  UMOV UR6, 0xffffffff ;  /* 0xffffffff00067882 */ /* 0x000fe20000000000 */
[----:B------:R-:W-:Y:S01]  /*71a0*/  BSSY B0, `(.L_x_166) ;  /* 0x00000d1000007945 */ /* 0x000fe20003800000 */
[----:B------:R-:W-:Y:S01]  /*71b0*/  USHF.L.U32 UR6, UR6, UR5, URZ ;  /* 0x0000000506067299 */ /* 0x000fe2000800063f */
[----:B------:R-:W-:Y:S01]  /*71c0*/  IMAD.MOV.U32 R10, RZ, RZ, 0x1 ;  /* 0x00000001ff0a7424 */ /* 0x000fe200078e00ff */
[----:B------:R-:W-:Y:S01]  /*71d0*/  LOP3.LUT R9, R18, 0x2, RZ, 0xfc, !PT ;  /* 0x0000000212097812 */ /* 0x000fe200078efcff */
[----:B------:R-:W-:Y:S01]  /*71e0*/  IMAD.MOV.U32 R8, RZ, RZ, RZ ;  /* 0x000000ffff087224 */ /* 0x000fe200078e00ff */
[----:B------:R-:W-:Y:S01]  /*71f0*/  ULDC UR4, c[0x0][0x600] ;  /* 0x0001800000047ab9 */ /* 0x000fe20000000800 */
[----:B------:R-:W-:Y:S01]  /*7200*/  UMOV UR7, 0x1 ;  /* 0x0000000100077882 */ /* 0x000fe20000000000 */
[----:B------:R-:W-:-:S02]  /*7210*/  UIADD3 UR4, UR4, -0x1, URZ ;  /* 0xffffffff04047890 */ /* 0x000fc4000fffe03f */
[----:B------:R-:W-:Y:S02]  /*7220*/  USHF.L.U32 UR5, UR7, UR5, URZ ;  /* 0x0000000507057299 */ /* 0x000fe4000800063f */
[----:B------:R-:W-:Y:S01]  /*7230*/  ULOP3.LUT UR6, URZ, UR6, URZ, 0x33, !UPT ;  /* 0x000000063f067292 */ /* 0x000fe2000f8e333f */
[----:B------:R-:W-:Y:S01]  /*7240*/  ULDC.64 UR30, c[0x0][0x198] ;  /* 0x00006600001e7ab9 */ /* 0x000fe20000000a00 */
[----:B0-----:R-:W-:-:S05]  /*7250*/  VIADD R3, R3, 0x7f ;  /* 0x0000007f03037836 */ /* 0x001fca0000000000 */
[----:B------:R-:W-:-:S04]  /*7260*/  SHF.R.S32.HI R4, RZ, 0x1f, R3 ;  /* 0x0000001fff047819 */ /* 0x000fc80000011403 */
[----:B------:R-:W-:Y:S01]  /*7270*/  LEA.HI R4, R4, R3, RZ, 0x7 ;  /* 0x0000000304047211 */ /* 0x000fe200078f38ff */
[C---:B-1----:R-:W-:Y:S02]  /*7280*/  IMAD.SHL.U32 R12, R13.reuse, 0x10, RZ ;  /* 0x000000100d0c7824 */ /* 0x042fe400078e00ff */
[----:B------:R-:W-:Y:S01]  /*7290*/  IMAD.SHL.U32 R13, R13, 0x400, RZ ;  /* 0x000004000d0d7824 */ /* 0x000fe200078e00ff */
[----:B------:R-:W-:Y:S01]  /*72a0*/  SHF.R.S32.HI R11, RZ, 0x7, R4 ;  /* 0x00000007ff0b7819 */ /* 0x000fe20000011404 */
[----:B------:R-:W-:Y:S01]  /*72b0*/  IMAD.MOV.U32 R3, RZ, RZ, 0x1 ;  /* 0x00000001ff037424 */ /* 0x000fe200078e00ff */
[----:B------:R-:W-:Y:S02]  /*72c0*/  LOP3.LUT R12, R12, 0x70, RZ, 0xc0, !PT ;  /* 0x000000700c0c7812 */ /* 0x000fe400078ec0ff */
[----:B------:R-:W-:Y:S01]  /*72d0*/  LOP3.LUT R13, R13, 0x1c00, RZ, 0xc0, !PT ;  /* 0x00001c000d0d7812 */ /* 0x000fe200078ec0ff */
[----:B------:R-:W-:-:S07]  /*72e0*/  VIADD R19, R11, 0x1 ;  /* 0x000000010b137836 */ /* 0x000fce0000000000 */
.L_x_177:
[----:B------:R-:W-:-:S03]  /*72f0*/  UMOV UR7, 0xffffffff ;  /* 0xffffffff00077882 */ /* 0x000fc60000000000 */
[----:B------:R-:W-:Y:S05]  /*7300*/  BRA.DIV UR7, `(.L_x_167) ;  /* 0x0000000e07b07947 */ /* 0x000fea000b800000 */
[----:B------:R-:W-:-:S13]  /*7310*/  ELECT P6, URZ, PT ;  /* 0x00000000003f782f */ /* 0x000fda00038c0000 */
.L_x_187:
[----:B------:R-:W0:Y:S01]  /*7320*/  LDC R4, c[0x0][0x28c] ;  /* 0x0000a300ff047b82 */ /* 0x000e220000000800 */
[----:B------:R-:W-:Y:S01]  /*7330*/  BSSY B1, `(.L_x_168) ;  /* 0x0000044000017945 */ /* 0x000fe20003800000 */
[----:B0-----:R-:W-:-:S13]  /*7340*/  ISETP.LT.OR P6, PT, R4, 0x1, !P6 ;  /* 0x000000010400780c */ /* 0x001fda00077c1670 */
[----:B------:R-:W-:Y:S05]  /*7350*/  @P6 BRA `(.L_x_169) ;  /* 0x0000000400046947 */ /* 0x000fea0003800000 */
[----:B------:R-:W-:Y:S02]  /*7360*/  IMAD R21, R21, 0x80, R12 ;  /* 0x0000008015157824 */ /* 0x000fe400078e020c */
[----:B------:R-:W-:Y:S02]  /*7370*/  IMAD.SHL.U32 R20, R20, 0x80, RZ ;  /* 0x0000008014147824 */ /* 0x000fe400078e00ff */
[----:B------:R-:W-:Y:S02]  /*7380*/  IMAD.MOV.U32 R22, RZ, RZ, RZ ;  /* 0x000000ffff167224 */ /* 0x000fe400078e00ff */
[----:B------:R-:W-:Y:S02]  /*7390*/  IMAD.MOV.U32 R4, RZ, RZ, R19 ;  /* 0x000000ffff047224 */ /* 0x000fe400078e0013 */
[----:B------:R-:W-:Y:S02]  /*73a0*/  IMAD.MOV.U32 R5, RZ, RZ, R3 ;  /* 0x000000ffff057224 */ /* 0x000fe400078e0003 */
[----:B------:R-:W-:-:S07]  /*73b0*/  IMAD.MOV.U32 R6, RZ, RZ, R8 ;  /* 0x000000ffff067224 */ /* 0x000fce00078e0008 */
.L_x_172:
[----:B------:R-:W0:Y:S01]  /*73c0*/  S2R R15, SR_CgaCtaId ;  /* 0x00000000000f7919 */ /* 0x000e220000008800 */
[----:B------:R-:W-:Y:S02]  /*73d0*/  MOV R14, 0x400 ;  /* 0x00000400000e7802 */ /* 0x000fe40000000f00 */
[----:B------:R-:W-:Y:S02]  /*73e0*/  ISETP.NE.AND P1, PT, R0, RZ, PT ;  /* 0x000000ff0000720c */ /* 0x000fe40003f25270 */
[----:B0-----:R-:W-:Y:S02]  /*73f0*/  LEA R25, R15, R14, 0x18 ;  /* 0x0000000e0f197211 */ /* 0x001fe400078ec0ff */
[----:B------:R-:W-:-:S09]  /*7400*/  SHF.L.U32 R14, R5, 0x1f, RZ ;  /* 0x0000001f050e7819 */ /* 0x000fd200000006ff */
[----:B------:R-:W0:Y:S01]  /*7410*/  @!P1 LDC R15, c[0x0][0x500] ;  /* 0x00014000ff0f9b82 */ /* 0x000e220000000800 */
[----:B------:R-:W-:-:S04]  /*7420*/  IMAD R23, R6, 0x8, R25 ;  /* 0x0000000806177824 */ /* 0x000fc800078e0219 */
[----:B------:R-:W1:Y:S02]  /*7430*/  SYNCS.PHASECHK.TRANS64.TRYWAIT P0, [R23+URZ+0x18], R14 ;  /* 0x0000180e170075a7 */ /* 0x000e64000800017f */
[----:B-1----:R-:W-:Y:S05]  /*7440*/  @!P0 BRA `(.L_x_170) ;  /* 0x0000000c00808947 */ /* 0x002fea0003800000 */
.L_x_188:
[----:B-1----:R-:W-:Y:S01]  /*7450*/  PRMT R14, R9, 0x9910, RZ ;  /* 0x00009910090e7816 */ /* 0x002fe200000000ff */
[----:B0-----:R0:W-:Y:S03]  /*7460*/  @!P1 SYNCS.ARRIVE.TRANS64 RZ, [R23+URZ], R15 ;  /* 0x0000000f17ff99a7 */ /* 0x0011e6000800003f */
[----:B------:R-:W-:-:S13]  /*7470*/  ISETP.NE.AND P0, PT, R14, 0x2, PT ;  /* 0x000000020e00780c */ /* 0x000fda0003f05270 */
[----:B0-----:R-:W-:Y:S05]  /*7480*/  @P0 BRA `(.L_x_171) ;  /* 0x0000000000040947 */ /* 0x001fea0003800000 */
[----:B------:R-:W-:Y:S01]  /*7490*/  BPT.TRAP 0x1 ;  /* 0x000000040000795c */ /* 0x000fe20000300000 */
.L_x_171:
[----:B------:R-:W-:Y:S01]  /*74a0*/  IMAD R14, R6, 0x8000, R25 ;  /* 0x00008000060e7824 */ /* 0x000fe200078e0219 */
[----:B------:R-:W-:Y:S01]  /*74b0*/  R2UR UR34, R22 ;  /* 0x00000000162272ca */ /* 0x000fe200000e0000 */
[----:B------:R-:W-:Y:S01]  /*74c0*/  VIADD R4, R4, 0xffffffff ;  /* 0xffffffff04047836 */ /* 0x000fe20000000000 */
[----:B------:R-:W-:Y:S01]  /*74d0*/  R2UR UR33, R23 ;  /* 0x00000000172172ca */ /* 0x000fe200000e0000 */
[----:B------:R-:W-:Y:S01]  /*74e0*/  UIADD3 UR14, UP0, UR30, 0xf0, URZ ;  /* 0x000000f01e0e7890 */ /* 0x000fe2000ff1e03f */
[----:B------:R-:W-:Y:S01]  /*74f0*/  R2UR UR24, R14 ;  /* 0x000000000e1872ca */ /* 0x000fe200000e0000 */
[----:B------:R-:W-:Y:S01]  /*7500*/  IMAD R14, R6, 0x4000, R13 ;  /* 0x00004000060e7824 */ /* 0x000fe200078e020d */
[----:B------:R-:W-:Y:S01]  /*7510*/  R2UR UR36, R7 ;  /* 0x00000000072472ca */ /* 0x000fe200000e0000 */
[----:B------:R-:W-:Y:S01]  /*7520*/  UIADD3 UR42, UP1, UR30, 0x1f0, URZ ;  /* 0x000001f01e2a7890 */ /* 0x000fe2000ff3e03f */
[----:B------:R-:W-:Y:S01]  /*7530*/  R2UR UR35, R20 ;  /* 0x00000000142372ca */ /* 0x000fe200000e0000 */
[----:B------:R-:W-:Y:S01]  /*7540*/  IMAD R14, R14, 0x2, R25 ;  /* 0x000000020e0e7824 */ /* 0x000fe200078e0219 */
[----:B------:R-:W-:Y:S01]  /*7550*/  R2UR UR19, R21 ;  /* 0x00000000151372ca */ /* 0x000fe200000e0000 */
[----:B------:R-:W-:Y:S01]  /*7560*/  UIADD3.X UR15, URZ, UR31, URZ, UP0, !UPT ;  /* 0x0000001f3f0f7290 */ /* 0x000fe200087fe43f */
[----:B------:R-:W-:Y:S01]  /*7570*/  ISETP.GT.AND P1, PT, R4, 0x1, PT ;  /* 0x000000010400780c */ /* 0x000fe20003f24270 */
[----:B------:R-:W-:Y:S01]  /*7580*/  UIADD3 UR26, UR34, 0x40, URZ ;  /* 0x00000040221a7890 */ /* 0x000fe2000fffe03f */
[----:B------:R-:W-:Y:S01]  /*7590*/  R2UR UR8, R14 ;  /* 0x000000000e0872ca */ /* 0x000fe200000e0000 */
[----:B------:R-:W-:Y:S01]  /*75a0*/  UIADD3.X UR43, URZ, UR31, URZ, UP1, !UPT ;  /* 0x0000001f3f2b7290 */ /* 0x000fe20008ffe43f */
[----:B------:R-:W-:Y:S01]  /*75b0*/  VIADD R6, R6, 0x1 ;  /* 0x0000000106067836 */ /* 0x000fe20000000000 */
[----:B------:R-:W-:Y:S01]  /*75c0*/  UIADD3 UR32, UR24, 0x100, URZ ;  /* 0x0000010018207890 */ /* 0x000fe2000fffe03f */
[----:B------:R-:W-:Y:S01]  /*75d0*/  VIADD R22, R22, 0x80 ;  /* 0x0000008016167836 */ /* 0x000fe20000000000 */
[----:B------:R-:W-:Y:S01]  /*75e0*/  UIADD3 UR24, UR24, 0x4100, URZ ;  /* 0x0000410018187890 */ /* 0x000fe2000fffe03f */
[----:B------:R-:W-:Y:S01]  /*75f0*/  UMOV UR22, 0x0 ;  /* 0x0000000000167882 */ /* 0x000fe20000000000 */
[----:B------:R-:W-:Y:S01]  /*7600*/  UMOV UR23, 0x10000000 ;  /* 0x1000000000177882 */ /* 0x000fe20000000000 */
[----:B------:R-:W-:Y:S01]  /*7610*/  ISETP.NE.AND P0, PT, R6, 0x3, PT ;  /* 0x000000030600780c */ /* 0x000fe20003f05270 */
[----:B------:R-:W-:Y:S01]  /*7620*/  UMOV UR25, UR33 ;  /* 0x0000002100197c82 */ /* 0x000fe20008000000 */
[----:B------:R-:W-:Y:S01]  /*7630*/  UMOV UR28, UR36 ;  /* 0x00000024001c7c82 */ /* 0x000fe20008000000 */
[----:B------:R-:W-:-:S02]  /*7640*/  UMOV UR27, UR35 ;  /* 0x00000023001b7c82 */ /* 0x000fc40008000000 */
[----:B------:R-:W-:Y:S01]  /*7650*/  UIADD3 UR16, UR8, 0x18100, URZ ;  /* 0x0001810008107890 */ /* 0x000fe2000fffe03f */
[----:B------:R0:W-:Y:S01]  /*7660*/  UTMALDG.3D [UR32], [UR14], desc[UR22] ;  /* 0x000016200e0075b4 */ /* 0x0001e20008011000 */
[----:B------:R-:W-:Y:S01]  /*7670*/  UIADD3 UR8, UR8, 0x1c100, URZ ;  /* 0x0001c10008087890 */ /* 0x000fe2000fffe03f */
[----:B------:R-:W-:Y:S01]  /*7680*/  SEL R14, RZ, 0x1, P0 ;  /* 0x00000001ff0e7807 */ /* 0x000fe20000000000 */
[----:B------:R-:W-:Y:S01]  /*7690*/  UMOV UR7, 0xff0000 ;  /* 0x00ff000000077882 */ /* 0x000fe20000000000 */
[----:B------:R-:W-:Y:S01]  /*76a0*/  UMOV UR17, UR33 ;  /* 0x0000002100117c82 */ /* 0x000fe20008000000 */
[----:B------:R-:W-:Y:S01]  /*76b0*/  UMOV UR18, UR34 ;  /* 0x0000002200127c82 */ /* 0x000fe20008000000 */
[----:B------:R-:W-:Y:S01]  /*76c0*/  UMOV UR20, UR36 ;  /* 0x0000002400147c82 */ /* 0x000fe20008000000 */
[----:B------:R-:W-:Y:S01]  /*76d0*/  UMOV UR9, UR33 ;  /* 0x0000002100097c82 */ /* 0x000fe20008000000 */
[----:B------:R-:W-:Y:S01]  /*76e0*/  UMOV UR11, UR19 ;  /* 0x00000013000b7c82 */ /* 0x000fe20008000000 */
[----:B------:R-:W-:Y:S01]  /*76f0*/  UMOV UR12, UR36 ;  /* 0x00000024000c7c82 */ /* 0x000fe20008000000 */
[----:B------:R0:W-:Y:S01]  /*7700*/  UTMALDG.3D [UR24], [UR14], desc[UR22] ;  /* 0x000016180e0075b4 */ /* 0x0001e20008011000 */
[----:B------:R-:W-:Y:S01]  /*7710*/  UMOV UR10, UR26 ;  /* 0x0000001a000a7c82 */ /* 0x000fe20008000000 */
[----:B------:R-:W-:-:S02]  /*7720*/  LOP3.LUT R5, R5, R14, RZ, 0x3c, !PT ;  /* 0x0000000e05057212 */ /* 0x000fc400078e3cff */
[----:B------:R-:W-:Y:S01]  /*7730*/  SEL R6, R6, RZ, P0 ;  /* 0x000000ff06067207 */ /* 0x000fe20000000000 */
[----:B------:R0:W-:Y:S01]  /*7740*/  UTMALDG.3D.MULTICAST [UR16], [UR42], UR7, desc[UR22] ;  /* 0x000016102a0073b4 */ /* 0x0001e20008011807 */
[----:B------:R0:W-:Y:S02]  /*7750*/  UTMALDG.3D.MULTICAST [UR8], [UR42], UR7, desc[UR22] ;  /* 0x000016082a0073b4 */ /* 0x0001e40008011807 */
[----:B0-----:R-:W-:Y:S05]  /*7760*/  @P1 BRA `(.L_x_172) ;  /* 0xfffffffc00141947 */ /* 0x001fea000383ffff */
.L_x_169:
[----:B------:R-:W-:Y:S05]  /*7770*/  BSYNC B1 ;  /* 0x0000000000017941 */ /* 0x000fea0003800000 */
.L_x_168:
[----:B------:R-:W-:Y:S01]  /*7780*/  LOP3.LUT P1, RZ, R10, 0xff, RZ, 0xc0, !PT ;  /* 0x000000ff0aff7812 */ /* 0x000fe2000782c0ff */
[C---:B------:R-:W-:Y:S01]  /*7790*/  IMAD.IADD R7, R11.reuse, 0x1, R8 ;  /* 0x000000010b077824 */ /* 0x040fe200078e0208 */
[----:B------:R-:W-:Y:S01]  /*77a0*/  ULDC.64 UR8, c[0x0][0x650] ;  /* 0x0001940000087ab9 */ /* 0x000fe20000000a00 */
[----:B------:R-:W-:Y:S01]  /*77b0*/  ISETP.GE.U32.AND P2, PT, R11, 0x3, PT ;  /* 0x000000030b00780c */ /* 0x000fe20003f46070 */
[----:B------:R-:W-:Y:S01]  /*77c0*/  BSSY B1, `(.L_x_173) ;  /* 0x000006c000017945 */ /* 0x000fe20003800000 */
[----:B------:R-:W-:Y:S01]  /*77d0*/  IMAD.MOV.U32 R20, RZ, RZ, -0x1 ;  /* 0xffffffffff147424 */ /* 0x000fe200078e00ff */
[----:B------:R-:W-:Y:S01]  /*77e0*/  ISETP.GT.U32.AND P0, PT, R7, 0x2, PT ;  /* 0x000000020700780c */ /* 0x000fe20003f04070 */
[----:B------:R-:W-:Y:S01]  /*77f0*/  IMAD.MOV.U32 R21, RZ, RZ, -0x1 ;  /* 0xffffffffff157424 */ /* 0x000fe200078e00ff */
[----:B------:R-:W-:Y:S02]  /*7800*/  PRMT R10, RZ, 0x7610, R10 ;  /* 0x00007610ff0a7816 */ /* 0x000fe4000000000a */
[----:B------:R-:W-:-:S03]  /*7810*/  ISETP.LT.U32.AND P0, PT, R11, 0x3, P0 ;  /* 0x000000030b00780c */ /* 0x000fc60000701070 */
[----:B------:R-:W0:Y:S01]  /*7820*/  @P1 S2R R5, SR_CgaCtaId ;  /* 0x0000000000051919 */ /* 0x000e220000008800 */
[----:B------:R-:W-:-:S04]  /*7830*/  @P1 MOV R4, 0x400 ;  /* 0x0000040000041802 */ /* 0x000fc80000000f00 */
[----:B0-----:R-:W-:Y:S01]  /*7840*/  @P1 LEA R6, R5, R4, 0x18 ;  /* 0x0000000405061211 */ /* 0x001fe200078ec0ff */
[----:B------:R-:W-:Y:S01]  /*7850*/  IMAD.WIDE.U32 R4, R7, -0x55555555, RZ ;  /* 0xaaaaaaab07047825 */ /* 0x000fe200078e00ff */
[----:B------:R-:W-:Y:S02]  /*7860*/  SEL R4, RZ, 0x1, !P0 ;  /* 0x00000001ff047807 */ /* 0x000fe40004000000 */
[----:B------:R0:W-:Y:S01]  /*7870*/  @P1 SYNCS.ARRIVE.TRANS64.A1T0 RZ, [R6+URZ+0x48], RZ ;  /* 0x000048ff06ff19a7 */ /* 0x0001e2000810003f */
[----:B------:R-:W-:Y:S02]  /*7880*/  IADD3 R16, P1, R16, UR38, RZ ;  /* 0x0000002610107c10 */ /* 0x000fe4000ff3e0ff */
[----:B------:R-:W-:Y:S02]  /*7890*/  LOP3.LUT R3, R3, R4, RZ, 0x3c, !PT ;  /* 0x0000000403037212 */ /* 0x000fe400078e3cff */
[----:B------:R-:W-:Y:S02]  /*78a0*/  IADD3.X R17, R17, UR41, RZ, P1, !PT ;  /* 0x0000002911117c10 */ /* 0x000fe40008ffe4ff */
[----:B------:R-:W-:-:S02]  /*78b0*/  ISETP.GE.U32.AND P0, PT, R16, UR8, PT ;  /* 0x0000000810007c0c */ /* 0x000fc4000bf06070 */
[----:B0-----:R-:W-:Y:S02]  /*78c0*/  SHF.R.U32.HI R6, RZ, 0x1, R5 ;  /* 0x00000001ff067819 */ /* 0x001fe40000011605 */
[----:B------:R-:W-:Y:S02]  /*78d0*/  ISETP.GE.U32.AND.EX P0, PT, R17, UR9, PT, P0 ;  /* 0x0000000911007c0c */ /* 0x000fe4000bf06100 */
[----:B------:R-:W-:Y:S01]  /*78e0*/  @P2 LOP3.LUT R3, R3, 0x1, R6, 0x78, !PT ;  /* 0x0000000103032812 */ /* 0x000fe200078e7806 */
[----:B------:R-:W-:Y:S01]  /*78f0*/  IMAD R8, R6, -0x3, R7 ;  /* 0xfffffffd06087824 */ /* 0x000fe200078e0207 */
[----:B------:R-:W-:Y:S01]  /*7900*/  PRMT R4, RZ, 0x7610, R4 ;  /* 0x00007610ff047816 */ /* 0x000fe20000000004 */
[----:B------:R-:W-:-:S08]  /*7910*/  IMAD.MOV.U32 R7, RZ, RZ, -0x1 ;  /* 0xffffffffff077424 */ /* 0x000fd000078e00ff */
[----:B------:R-:W-:Y:S05]  /*7920*/  @P0 BRA `(.L_x_174) ;  /* 0x0000000400540947 */ /* 0x000fea0003800000 */
[----:B------:R-:W0:Y:S01]  /*7930*/  S2R R15, SR_CTAID.X ;  /* 0x00000000000f7919 */ /* 0x000e220000002500 */
[----:B------:R-:W-:Y:S01]  /*7940*/  ULDC.64 UR8, c[0x0][0x628] ;  /* 0x00018a0000087ab9 */ /* 0x000fe20000000a00 */
[----:B------:R-:W-:Y:S01]  /*7950*/  ULDC UR10, c[0x0][0x630] ;  /* 0x00018c00000a7ab9 */ /* 0x000fe20000000800 */
[----:B------:R-:W-:Y:S01]  /*7960*/  ISETP.NE.U32.AND P0, PT, RZ, UR8, PT ;  /* 0x00000008ff007c0c */ /* 0x000fe2000bf05070 */
[----:B------:R-:W1:Y:S01]  /*7970*/  S2R R20, SR_CTAID.Y ;  /* 0x0000000000147919 */ /* 0x000e620000002600 */
[----:B------:R-:W-:Y:S01]  /*7980*/  ULDC UR11, c[0x0][0x150] ;  /* 0x00005400000b7ab9 */ /* 0x000fe20000000800 */
[----:B------:R-:W-:Y:S01]  /*7990*/  IMAD.MOV.U32 R4, RZ, RZ, R16 ;  /* 0x000000ffff047224 */ /* 0x000fe200078e0010 */
[----:B------:R-:W-:Y:S01]  /*79a0*/  ISETP.NE.AND.EX P0, PT, RZ, UR9, PT, P0 ;  /* 0x00000009ff007c0c */ /* 0x000fe2000bf05300 */
[----:B------:R-:W-:Y:S01]  /*79b0*/  IMAD.MOV.U32 R5, RZ, RZ, R17 ;  /* 0x000000ffff057224 */ /* 0x000fe200078e0011 */
[----:B0-----:R-:W-:-:S11]  /*79c0*/  I2FP.F32.U32 R22, R15 ;  /* 0x0000000f00167245 */ /* 0x001fd60000201000 */
[----:B------:R-:W-:Y:S05]  /*79d0*/  @!P0 BRA `(.L_x_175) ;  /* 0x0000000000288947 */ /* 0x000fea0003800000 */
[----:B------:R-:W-:Y:S02]  /*79e0*/  ULDC UR7, c[0x0][0x634] ;  /* 0x00018d0000077ab9 */ /* 0x000fe40000000800 */
[----:B------:R-:W-:-:S05]  /*79f0*/  IADD3 R5, P0, R16, UR7, RZ ;  /* 0x0000000710057c10 */ /* 0x000fca000ff1e0ff */
[----:B------:R-:W-:-:S04]  /*7a00*/  IMAD.X R21, RZ, RZ, R17, P0 ;  /* 0x000000ffff157224 */ /* 0x000fc800000e0611 */
[----:B------:R-:W-:-:S04]  /*7a10*/  IMAD.WIDE.U32 R6, R21, UR8, RZ ;  /* 0x0000000815067c25 */ /* 0x000fc8000f8e00ff */
[----:B------:R-:W-:-:S04]  /*7a20*/  IMAD.WIDE.U32 R6, P0, R5, UR9, R6 ;  /* 0x0000000905067c25 */ /* 0x000fc8000f800006 */
[----:B------:R-:W-:-:S04]  /*7a30*/  IMAD.WIDE.U32 R4, R5, UR8, RZ ;  /* 0x0000000805047c25 */ /* 0x000fc8000f8e00ff */
[----:B------:R-:W-:Y:S01]  /*7a40*/  IMAD.MOV.U32 R4, RZ, RZ, R7 ;  /* 0x000000ffff047224 */ /* 0x000fe200078e0007 */
[----:B------:R-:W-:Y:S01]  /*7a50*/  IADD3 RZ, P1, R5, R6, RZ ;  /* 0x0000000605ff7210 */ /* 0x000fe20007f3e0ff */
[----:B------:R-:W-:-:S04]  /*7a60*/  IMAD.X R5, RZ, RZ, RZ, P0 ;  /* 0x000000ffff057224 */ /* 0x000fc800000e06ff */
[----:B------:R-:W-:-:S08]  /*7a70*/  IMAD.WIDE.U32.X R4, R21, UR9, R4, P1 ;  /* 0x0000000915047c25 */ /* 0x000fd000088e0404 */
.L_x_175:
[--C-:B------:R-:W-:Y:S01]  /*7a80*/  SHF.R.U64 R14, R4, UR10, R5.reuse ;  /* 0x0000000a040e7c19 */ /* 0x100fe20008001205 */
[----:B------:R-:W-:Y:S01]  /*7a90*/  FMUL R22, R22, UR11 ;  /* 0x0000000b16167c20 */ /* 0x000fe20008400000 */
[----:B------:R-:W-:Y:S01]  /*7aa0*/  SHF.R.U32.HI R4, RZ, UR10, R5 ;  /* 0x0000000aff047c19 */ /* 0x000fe20008011605 */
[----:B------:R-:W0:Y:S01]  /*7ab0*/  LDC R6, c[0x0][0x144] ;  /* 0x00005100ff067b82 */ /* 0x000e220000000800 */
[----:B------:R-:W-:Y:S01]  /*7ac0*/  IADD3 R5, P0, RZ, -R14, RZ ;  /* 0x8000000eff057210 */ /* 0x000fe20007f1e0ff */
[----:B------:R-:W-:Y:S01]  /*7ad0*/  ULDC UR7, c[0x0][0x154] ;  /* 0x0000550000077ab9 */ /* 0x000fe20000000800 */
[----:B-1----:R-:W-:Y:S01]  /*7ae0*/  I2FP.F32.U32 R7, R20 ;  /* 0x0000001400077245 */ /* 0x002fe20000201000 */
[----:B------:R-:W1:Y:S01]  /*7af0*/  F2I.U32.TRUNC.NTZ R22, R22 ;  /* 0x0000001600167305 */ /* 0x000e62000020f000 */
[----:B------:R-:W-:Y:S01]  /*7b00*/  ULDC.64 UR8, c[0x0][0x620] ;  /* 0x0001880000087ab9 */ /* 0x000fe20000000a00 */
[----:B------:R-:W-:Y:S01]  /*7b10*/  IMAD.X R4, RZ, RZ, ~R4, P0 ;  /* 0x000000ffff047224 */ /* 0x000fe200000e0e04 */
[----:B------:R-:W-:Y:S01]  /*7b20*/  ISETP.NE.AND P2, PT, R2, 0x1, PT ;  /* 0x000000010200780c */ /* 0x000fe20003f45270 */
[----:B------:R-:W-:Y:S01]  /*7b30*/  FMUL R23, R7, UR7 ;  /* 0x0000000707177c20 */ /* 0x000fe20008400000 */
[----:B------:R-:W2:Y:S01]  /*7b40*/  LDC R25, c[0x0][0x148] ;  /* 0x00005200ff197b82 */ /* 0x000ea20000000800 */
[----:B------:R-:W-:Y:S01]  /*7b50*/  IMAD R4, R4, UR8, RZ ;  /* 0x0000000804047c24 */ /* 0x000fe2000f8e02ff */
[----:B------:R-:W-:-:S03]  /*7b60*/  ULDC UR7, c[0x0][0x618] ;  /* 0x0001860000077ab9 */ /* 0x000fc60000000800 */
[----:B------:R-:W3:Y:S01]  /*7b70*/  F2I.U32.TRUNC.NTZ R23, R23 ;  /* 0x0000001700177305 */ /* 0x000ee2000020f000 */
[C---:B------:R-:W-:Y:S02]  /*7b80*/  IMAD R7, R5.reuse, UR9, R4 ;  /* 0x0000000905077c24 */ /* 0x040fe4000f8e0204 */
[----:B------:R-:W-:Y:S01]  /*7b90*/  IMAD.WIDE.U32 R4, R5, UR8, R16 ;  /* 0x0000000805047c25 */ /* 0x000fe2000f8e0010 */
[----:B------:R-:W-:Y:S02]  /*7ba0*/  ULDC.64 UR8, c[0x0][0x640] ;  /* 0x0001900000087ab9 */ /* 0x000fe40000000a00 */
[----:B------:R-:W-:Y:S01]  /*7bb0*/  ISETP.NE.U32.AND P0, PT, RZ, UR8, PT ;  /* 0x00000008ff007c0c */ /* 0x000fe2000bf05070 */
[----:B------:R-:W-:Y:S02]  /*7bc0*/  IMAD.IADD R5, R5, 0x1, R7 ;  /* 0x0000000105057824 */ /* 0x000fe400078e0207 */
[----:B-1----:R-:W-:Y:S01]  /*7bd0*/  IMAD.MOV R22, RZ, RZ, -R22 ;  /* 0x000000ffff167224 */ /* 0x002fe200078e0a16 */
[----:B------:R-:W-:-:S02]  /*7be0*/  ISETP.NE.AND.EX P0, PT, RZ, UR9, PT, P0 ;  /* 0x00000009ff007c0c */ /* 0x000fc4000bf05300 */
[----:B------:R-:W-:Y:S01]  /*7bf0*/  SHF.R.U64 R21, R4, UR7, R5 ;  /* 0x0000000704157c19 */ /* 0x000fe20008001205 */
[----:B0-----:R-:W-:Y:S01]  /*7c00*/  IMAD R15, R6, R22, R15 ;  /* 0x00000016060f7224 */ /* 0x001fe200078e020f */
[----:B------:R-:W-:Y:S01]  /*7c10*/  SHF.R.U32.HI R4, RZ, UR7, R5 ;  /* 0x00000007ff047c19 */ /* 0x000fe20008011605 */
[----:B------:R-:W-:Y:S01]  /*7c20*/  ULDC UR7, c[0x0][0x608] ;  /* 0x0001820000077ab9 */ /* 0x000fe20000000800 */
[----:B---3--:R-:W-:Y:S02]  /*7c30*/  IMAD.MOV R6, RZ, RZ, -R23 ;  /* 0x000000ffff067224 */ /* 0x008fe400078e0a17 */
[--C-:B------:R-:W-:Y:S02]  /*7c40*/  SHF.R.U64 R22, R21, UR7, R4.reuse ;  /* 0x0000000715167c19 */ /* 0x100fe40008001204 */
[----:B------:R-:W-:Y:S01]  /*7c50*/  SHF.R.U32.HI R5, RZ, UR7, R4 ;  /* 0x00000007ff057c19 */ /* 0x000fe20008011604 */
[----:B------:R-:W-:Y:S01]  /*7c60*/  ULDC UR7, c[0x0][0x658] ;  /* 0x0001960000077ab9 */ /* 0x000fe20000000800 */
[----:B--2---:R-:W-:-:S02]  /*7c70*/  @P2 IMAD R15, R25, R6, R20 ;  /* 0x00000006190f2224 */ /* 0x004fc400078e0214 */
[--C-:B------:R-:W-:Y:S02]  /*7c80*/  SHF.R.U64 R20, R22, UR7, R5.reuse ;  /* 0x0000000716147c19 */ /* 0x100fe40008001205 */
[----:B------:R-:W-:-:S03]  /*7c90*/  SHF.R.U32.HI R23, RZ, UR7, R5 ;  /* 0x00000007ff177c19 */ /* 0x000fc60008011605 */
[----:B------:R-:W-:Y:S02]  /*7ca0*/  IMAD.MOV.U32 R6, RZ, RZ, R20 ;  /* 0x000000ffff067224 */ /* 0x000fe400078e0014 */
[----:B------:R-:W-:Y:S01]  /*7cb0*/  IMAD.MOV.U32 R5, RZ, RZ, R23 ;  /* 0x000000ffff057224 */ /* 0x000fe200078e0017 */
[----:B------:R-:W-:Y:S06]  /*7cc0*/  @!P0 BRA `(.L_x_176) ;  /* 0x00000000002c8947 */ /* 0x000fec0003800000 */
        /* <DEDUP_REMOVED lines=9> */
[----:B------:R-:W-:-:S04]  /*7d60*/  IMAD.WIDE.U32.X R4, R23, UR9, R4, P1 ;  /* 0x0000000917047c25 */ /* 0x000fc800088e0404 */
[----:B------:R-:W-:-:S07]  /*7d70*/  IMAD.MOV.U32 R6, RZ, RZ, R4 ;  /* 0x000000ffff067224 */ /* 0x000fce00078e0004 */
.L_x_176:
[----:B------:R-:W-:Y:S01]  /*7d80*/  ULDC UR7, c[0x0][0x648] ;  /* 0x0001920000077ab9 */ /* 0x000fe20000000800 */
[----:B------:R-:W-:Y:S01]  /*7d90*/  LOP3.LUT R4, R22, UR6, RZ, 0xc0, !PT ;  /* 0x0000000616047c12 */ /* 0x000fe2000f8ec0ff */
[----:B------:R-:W-:Y:S01]  /*7da0*/  ULDC UR8, c[0x0][0x610] ;  /* 0x0001840000087ab9 */ /* 0x000fe20000000800 */
[----:B------:R-:W-:Y:S01]  /*7db0*/  SHF.R.U64 R5, R6, UR7, R5 ;  /* 0x0000000706057c19 */ /* 0x000fe20008001205 */
[----:B------:R-:W-:Y:S01]  /*7dc0*/  ULDC UR7, c[0x0][0x638] ;  /* 0x00018e0000077ab9 */ /* 0x000fe20000000800 */
[----:B------:R-:W-:-:S03]  /*7dd0*/  LOP3.LUT R21, R21, UR4, RZ, 0xc0, !PT ;  /* 0x0000000415157c12 */ /* 0x000fc6000f8ec0ff */
[----:B------:R-:W-:Y:S02]  /*7de0*/  IMAD.MOV R7, RZ, RZ, -R5 ;  /* 0x000000ffff077224 */ /* 0x000fe400078e0a05 */
[----:B------:R-:W-:Y:S02]  /*7df0*/  IMAD R4, R5, UR5, R4 ;  /* 0x0000000505047c24 */ /* 0x000fe4000f8e0204 */
[----:B------:R-:W-:Y:S01]  /*7e00*/  IMAD R20, R7, UR7, R20 ;  /* 0x0000000707147c24 */ /* 0x000fe2000f8e0214 */
[----:B------:R-:W-:Y:S01]  /*7e10*/  ULDC UR7, c[0x0][0x600] ;  /* 0x0001800000077ab9 */ /* 0x000fe20000000800 */
[----:B------:R-:W-:Y:S02]  /*7e20*/  IMAD R15, R4, UR8, R15 ;  /* 0x00000008040f7c24 */ /* 0x000fe4000f8e020f */
[----:B------:R-:W-:Y:S02]  /*7e30*/  IMAD R20, R20, UR7, R21 ;  /* 0x0000000714147c24 */ /* 0x000fe4000f8e0215 */
[----:B------:R-:W-:-:S02]  /*7e40*/  IMAD.MOV.U32 R4, RZ, RZ, 0x1 ;  /* 0x00000001ff047424 */ /* 0x000fc400078e00ff */
[----:B------:R-:W-:Y:S01]  /*7e50*/  IMAD.MOV.U32 R7, RZ, RZ, R14 ;  /* 0x000000ffff077224 */ /* 0x000fe200078e000e */
[----:B------:R-:W-:Y:S02]  /*7e60*/  SEL R21, R20, R15, !P2 ;  /* 0x0000000f14157207 */ /* 0x000fe40005000000 */
[----:B------:R-:W-:-:S07]  /*7e70*/  SEL R20, R15, R20, !P2 ;  /* 0x000000140f147207 */ /* 0x000fce0005000000 */
.L_x_174:
[----:B------:R-:W-:Y:S05]  /*7e80*/  BSYNC B1 ;  /* 0x0000000000017941 */ /* 0x000fea0003800000 */
.L_x_173:
[----:B------:R-:W-:-:S13]  /*7e90*/  LOP3.LUT P0, RZ, R4, 0xff, RZ, 0xc0, !PT ;  /* 0x000000ff04ff7812 */ /* 0x000fda000780c0ff */
[----:B------:R-:W-:Y:S05]  /*7ea0*/  @P0 BRA `(.L_x_177) ;  /* 0xfffffff400100947 */ /* 0x000fea000383ffff */
[----:B------:R-:W-:Y:S05]  /*7eb0*/  BSYNC B0 ;  /* 0x0000000000007941 */ /* 0x000fea0003800000 */
.L_x_166:
[----:B------:R-:W-:-:S03]  /*7ec0*/  UMOV UR7, 0xffffffff ;  /* 0xffffffff00077882 */ /* 0x000fc60000000000 */
[----:B------:R-:W-:Y:S05]  /*7ed0*/  BRA.DIV UR7, `(.L_x_178) ;  /* 0x0000000207f07947 */ /* 0x000fea000b800000 */
[----:B------:R-:W-:-:S13]  /*7ee0*/  ELECT P6, URZ, PT ;  /* 0x00000000003f782f */ /* 0x000fda00038c0000 */
.L_x_191:
[----:B------:R-:W-:Y:S04]  /*7ef0*/  BSSY B0, `(.L_x_179) ;  /* 0x0000022000007945 */ /* 0x000fe80003800000 */
[----:B------:R-:W-:Y:S05]  /*7f00*/  @!P6 BRA `(.L_x_180) ;  /* 0x000000000080e947 */ /* 0x000fea0003800000 */
[----:B------:R-:W-:-:S04]  /*7f10*/  LOP3.LUT R18, R18, 0x2, RZ, 0xfc, !PT ;  /* 0x0000000212127812 */ /* 0x000fc800078efcff */
[----:B------:R-:W-:-:S13]  /*7f20*/  ISETP.NE.AND P0, PT, R18, 0x3, PT ;  /* 0x000000031200780c */ /* 0x000fda0003f05270 */
[----:B------:R-:W-:Y:S05]  /*7f30*/  @!P0 BRA `(.L_x_181) ;  /* 0x0000000000048947 */ /* 0x000fea0003800000 */
[----:B------:R-:W-:Y:S01]  /*7f40*/  BPT.TRAP 0x1 ;  /* 0x000000040000795c */ /* 0x000fe20000300000 */
.L_x_181:
[----:B------:R-:W0:Y:S01]  /*7f50*/  S2R R5, SR_CgaCtaId ;  /* 0x0000000000057919 */ /* 0x000e220000008800 */
[----:B------:R-:W-:Y:S02]  /*7f60*/  MOV R0, 0x400 ;  /* 0x0000040000007802 */ /* 0x000fe40000000f00 */
[----:B------:R-:W-:Y:S02]  /*7f70*/  SHF.L.U32 R2, R3, 0x1f, RZ ;  /* 0x0000001f03027819 */ /* 0x000fe400000006ff */
[----:B0-----:R-:W-:-:S05]  /*7f80*/  LEA R5, R5, R0, 0x18 ;  /* 0x0000000005057211 */ /* 0x001fca00078ec0ff */
[----:B------:R-:W-:-:S04]  /*7f90*/  VIADD R5, R5, 0x18 ;  /* 0x0000001805057836 */ /* 0x000fc80000000000 */
[C---:B------:R-:W-:Y:S02]  /*7fa0*/  IMAD R7, R8.reuse, 0x8, R5 ;  /* 0x0000000808077824 */ /* 0x040fe400078e0205 */
[----:B------:R-:W-:Y:S02]  /*7fb0*/  VIADD R8, R8, 0x1 ;  /* 0x0000000108087836 */ /* 0x000fe40000000000 */
[----:B------:R-:W0:Y:S03]  /*7fc0*/  SYNCS.PHASECHK.TRANS64.TRYWAIT P0, [R7+URZ], R2 ;  /* 0x00000002070075a7 */ /* 0x000e26000800017f */
[----:B------:R-:W-:-:S04]  /*7fd0*/  ISETP.NE.AND P1, PT, R8, 0x3, PT ;  /* 0x000000030800780c */ /* 0x000fc80003f25270 */
[----:B------:R-:W-:Y:S02]  /*7fe0*/  SEL R0, RZ, 0x1, P1 ;  /* 0x00000001ff007807 */ /* 0x000fe40000800000 */
[----:B------:R-:W-:Y:S02]  /*7ff0*/  SEL R8, R8, RZ, P1 ;  /* 0x000000ff08087207 */ /* 0x000fe40000800000 */
[----:B------:R-:W-:-:S03]  /*8000*/  LOP3.LUT R9, R3, R0, RZ, 0x3c, !PT ;  /* 0x0000000003097212 */ /* 0x000fc600078e3cff */
[----:B------:R-:W-:Y:S01]  /*8010*/  IMAD R4, R8, 0x8, R5 ;  /* 0x0000000808047824 */ /* 0x000fe200078e0205 */
[----:B------:R-:W-:Y:S01]  /*8020*/  SHF.L.U32 R3, R9, 0x1f, RZ ;  /* 0x0000001f09037819 */ /* 0x000fe200000006ff */
[----:B0-----:R-:W-:Y:S06]  /*8030*/  @!P0 BRA `(.L_x_182) ;  /* 0x0000000000b88947 */ /* 0x001fec0003800000 */
.L_x_192:
[----:B------:R-:W1:Y:S01]  /*8040*/  SYNCS.PHASECHK.TRANS64.TRYWAIT P0, [R4+URZ], R3 ;  /* 0x00000003040075a7 */ /* 0x000e62000800017f */
[----:B------:R-:W-:-:S05]  /*8050*/  VIADD R0, R8, 0x1 ;  /* 0x0000000108007836 */ /* 0x000fca0000000000 */
[----:B------:R-:W-:-:S04]  /*8060*/  ISETP.NE.AND P1, PT, R0, 0x3, PT ;  /* 0x000000030000780c */ /* 0x000fc80003f25270 */
[----:B0-----:R-:W-:Y:S02]  /*8070*/  SEL R2, RZ, 0x1, P1 ;  /* 0x00000001ff027807 */ /* 0x001fe40000800000 */
[----:B------:R-:W-:Y:S02]  /*8080*/  SEL R0, R0, RZ, P1 ;  /* 0x000000ff00007207 */ /* 0x000fe40000800000 */
[----:B------:R-:W-:Y:S01]  /*8090*/  LOP3.LUT R2, R9, R2, RZ, 0x3c, !PT ;  /* 0x0000000209027212 */ /* 0x000fe200078e3cff */
[----:B-1----:R-:W-:Y:S06]  /*80a0*/  @!P0 BRA `(.L_x_183) ;  /* 0x0000000000b08947 */ /* 0x002fec0003800000 */
.L_x_193:
[----:B------:R-:W-:Y:S01]  /*80b0*/  IMAD R5, R0, 0x8, R5 ;  /* 0x0000000800057824 */ /* 0x000fe200078e0205 */
[----:B------:R-:W-:-:S07]  /*80c0*/  SHF.L.U32 R0, R2, 0x1f, RZ ;  /* 0x0000001f02007819 */ /* 0x000fce00000006ff */
.L_x_184:
[----:B-1----:R1:W2:Y:S02]  /*80d0*/  SYNCS.PHASECHK.TRANS64.TRYWAIT P0, [R5+URZ], R0 ;  /* 0x00000000050075a7 */ /* 0x0022a4000800017f */
[----:B--2---:R-:W-:Y:S05]  /*80e0*/  @!P0 NANOSLEEP.SYNCS 0x989680 ;  /* 0x009896800000895d */ /* 0x004fea0003900000 */
[----:B------:R-:W2:Y:S02]  /*80f0*/  @!P0 SYNCS.PHASECHK.TRANS64 P0, [R5+URZ], R0 ;  /* 0x00000000050085a7 */ /* 0x000ea4000800007f */
[----:B--2---:R-:W-:Y:S05]  /*8100*/  @!P0 BRA `(.L_x_184) ;  /* 0xfffffffc00f08947 */ /* 0x004fea000383ffff */
.L_x_180:
[----:B------:R-:W-:Y:S05]  /*8110*/  BSYNC B0 ;  /* 0x0000000000007941 */ /* 0x000fea0003800000 */
.L_x_179:
[----:B------:R-:W-:Y:S05]  /*8120*/  EXIT ;  /* 0x000000000000794d */ /* 0x000fea0003800000 */
.L_x_21:
[----:B-1----:R1:W2:Y:S02]  /*8130*/  SYNCS.PHASECHK.TRANS64.TRYWAIT P1, [R3+URZ], R0 ;  /* 0x00000000030075a7 */ /* 0x0022a4000802017f */
[----:B--2---:R-:W-:Y:S05]  /*8140*/  @!P1 NANOSLEEP.SYNCS 0x989680 ;  /* 0x009896800000995d */ /* 0x004fea0003900000 */
[----:B------:R-:W2:Y:S02]  /*8150*/  @!P1 SYNCS.PHASECHK.TRANS64 P1, [R3+URZ], R0 ;  /* 0x00000000030095a7 */ /* 0x000ea4000802007f */
[----:B--2---:R-:W-:Y:S05]  /*8160*/  @!P1 BRA `(.L_x_21) ;  /* 0xfffffffc00f09947 */ /* 0x004fea000383ffff */
[----:B------:R-:W-:Y:S05]  /*8170*/  BRA `(.L_x_20) ;  /* 0xffffff9400847947 */ /* 0x000fea000383ffff */
.L_x_26:
[----:B-1----:R1:W2:Y:S02]  /*8180*/  SYNCS.PHASECHK.TRANS64.TRYWAIT P1, [R5+URZ], R4 ;  /* 0x00000004050075a7 */ /* 0x0022a4000802017f */
[----:B--2---:R-:W-:Y:S05]  /*8190*/  @!P1 NANOSLEEP.SYNCS 0x989680 ;  /* 0x009896800000995d */ /* 0x004fea0003900000 */
[----:B------:R-:W2:Y:S02]  /*81a0*/  @!P1 SYNCS.PHASECHK.TRANS64 P1, [R5+URZ], R4 ;  /* 0x00000004050095a7 */ /* 0x000ea4000802007f */
[----:B--2---:R-:W-:Y:S05]  /*81b0*/  @!P1 BRA `(.L_x_26) ;  /* 0xfffffffc00f09947 */ /* 0x004fea000383ffff */
[----:B------:R-:W-:Y:S05]  /*81c0*/  BRA `(.L_x_25) ;  /* 0xffffff9800d07947 */ /* 0x000fea000383ffff */
.L_x_167:
[----:B------:R-:W-:Y:S01]  /*81d0*/  BSSY B1, `(.L_x_185) ;  /* 0x0000006000017945 */ /* 0x000fe20003800000 */
[----:B------:R-:W-:-:S07]  /*81e0*/  IMAD.MOV.U32 R15, RZ, RZ, -0x1 ;  /* 0xffffffffff0f7424 */ /* 0x000fce00078e00ff */
[----:B------:R-:W-:Y:S05]  /*81f0*/  WARPSYNC.COLLECTIVE R15, `(.L_x_186) ;  /* 0x000000000f0c7348 */ /* 0x000fea0003c00000 */
[----:B------:R-:W-:Y:S02]  /*8200*/  ELECT P6, UR62, PT ;  /* 0x00000000003e782f */ /* 0x000fe400038c0000 */
[----:B------:R-:W-:Y:S01]  /*8210*/  MOV R14, UR62 ;  /* 0x0000003e000e7c02 */ /* 0x000fe20008000f00 */
[----:B------:R-:W-:Y:S10]  /*8220*/  ENDCOLLECTIVE ;  /* 0x000000000000791b */ /* 0x000ff40003800000 */
.L_x_186:
[----:B------:R-:W-:Y:S05]  /*8230*/  BSYNC B1 ;  /* 0x0000000000017941 */ /* 0x000fea0003800000 */
.L_x_185:
[----:B------:R-:W-:Y:S05]  /*8240*/  BRA `(.L_x_187) ;  /* 0xfffffff000347947 */ /* 0x000fea000383ffff */
.L_x_170:
[----:B-1----:R1:W2:Y:S02]  /*8250*/  SYNCS.PHASECHK.TRANS64.TRYWAIT P0, [R23+URZ+0x18], R14 ;  /* 0x0000180e170075a7 */ /* 0x0022a4000800017f */
[----:B--2---:R-:W-:Y:S05]  /*8260*/  @!P0 NANOSLEEP.SYNCS 0x989680 ;  /* 0x009896800000895d */ /* 0x004fea0003900000 */
[----:B------:R-:W2:Y:S02]  /*8270*/  @!P0 SYNCS.PHASECHK.TRANS64 P0, [R23+URZ+0x18], R14 ;  /* 0x0000180e170085a7 */ /* 0x000ea4000800007f */
[----:B--2---:R-:W-:Y:S05]  /*8280*/  @!P0 BRA `(.L_x_170) ;  /* 0xfffffffc00f08947 */ /* 0x004fea000383ffff */
[----:B------:R-:W-:Y:S05]  /*8290*/  BRA `(.L_x_188) ;  /* 0xfffffff0006c7947 */ /* 0x000fea000383ffff */
.L_x_178:
[----:B------:R-:W-:Y:S01]  /*82a0*/  BSSY B0, `(.L_x_189) ;  /* 0x0000006000007945 */ /* 0x000fe20003800000 */
[----:B------:R-:W-:-:S07]  /*82b0*/  IMAD.MOV.U32 R15, RZ, RZ, -0x1 ;  /* 0xffffffffff0f7424 */ /* 0x000fce00078e00ff */
[----:B------:R-:W-:Y:S05]  /*82c0*/  WARPSYNC.COLLECTIVE R15, `(.L_x_190) ;  /* 0x000000000f0c7348 */ /* 0x000fea0003c00000 */
[----:B------:R-:W-:Y:S02]  /*82d0*/  ELECT P6, UR62, PT ;  /* 0x00000000003e782f */ /* 0x000fe400038c0000 */
[----:B------:R-:W-:Y:S01]  /*82e0*/  MOV R14, UR62 ;  /* 0x0000003e000e7c02 */ /* 0x000fe20008000f00 */
[----:B------:R-:W-:Y:S10]  /*82f0*/  ENDCOLLECTIVE ;  /* 0x000000000000791b */ /* 0x000ff40003800000 */
.L_x_190:
[----:B------:R-:W-:Y:S05]  /*8300*/  BSYNC B0 ;  /* 0x0000000000007941 */ /* 0x000fea0003800000 */
.L_x_189:
[----:B------:R-:W-:Y:S05]  /*8310*/  BRA `(.L_x_191) ;  /* 0xfffffff800f47947 */ /* 0x000fea000383ffff */
.L_x_182:
[----:B0-----:R0:W1:Y:S02]  /*8320*/  SYNCS.PHASECHK.TRANS64.TRYWAIT P0, [R7+URZ], R2 ;  /* 0x00000002070075a7 */ /* 0x001064000800017f */
[----:B-1----:R-:W-:Y:S05]  /*8330*/  @!P0 NANOSLEEP.SYNCS 0x989680 ;  /* 0x009896800000895d */ /* 0x002fea0003900000 */
[----:B------:R-:W1:Y:S02]  /*8340*/  @!P0 SYNCS.PHASECHK.TRANS64 P0, [R7+URZ], R2 ;  /* 0x00000002070085a7 */ /* 0x000e64000800007f */
[----:B-1----:R-:W-:Y:S05]  /*8350*/  @!P0 BRA `(.L_x_182) ;  /* 0xfffffffc00f08947 */ /* 0x002fea000383ffff */
[----:B------:R-:W-:Y:S05]  /*8360*/  BRA `(.L_x_192) ;  /* 0xfffffffc00347947 */ /* 0x000fea000383ffff */
.L_x_183:
[----:B0-----:R0:W1:Y:S02]  /*8370*/  SYNCS.PHASECHK.TRANS64.TRYWAIT P0, [R4+URZ], R3 ;  /* 0x00000003040075a7 */ /* 0x001064000800017f */
[----:B-1----:R-:W-:Y:S05]  /*8380*/  @!P0 NANOSLEEP.SYNCS 0x989680 ;  /* 0x009896800000895d */ /* 0x002fea0003900000 */
[----:B------:R-:W1:Y:S02]  /*8390*/  @!P0 SYNCS.PHASECHK.TRANS64 P0, [R4+URZ], R3 ;  /* 0x00000003040085a7 */ /* 0x000e64000800007f */
[----:B-1----:R-:W-:Y:S05]  /*83a0*/  @!P0 BRA `(.L_x_183) ;  /* 0xfffffffc00f08947 */ /* 0x002fea000383ffff */
[----:B------:R-:W-:Y:S05]  /*83b0*/  BRA `(.L_x_193) ;  /* 0xfffffffc003c7947 */ /* 0x000fea000383ffff */
.L_x_194:
[----:B------:R-:W-:-:S00]  /*83c0*/  BRA `(.L_x_194) ;  /* 0xfffffffc00fc7947 */ /* 0x000fc0000383ffff */
[----:B------:R-:W-:-:S00]  /*83d0*/  NOP ;  /* 0x0000000000007918 */ /* 0x000fc00000000000 */
        /* <DEDUP_REMOVED lines=10> */
.L_x_195:


//--------------------- .nv.global.init           --------------------------
	.section	.nv.global.init,"aw",@progbits
.nv.global.init:
	.type		$str$22,@object
	.size		$str$22,($str$23 - $str$22)
$str$22:
        /*0000*/ 	.byte	0x6b, 0x5f, 0x74, 0x69, 0x6c, 0x65, 0x5f, 0x63, 0x6f, 0x75, 0x6e, 0x74, 0x20, 0x3e, 0x3d, 0x20
        /*0010*/ 	.byte	0x31, 0x00
	.type		$str$23,@object
	.size		$str$23,(__unnamed_1 - $str$23)
$str$23:
        /*0012*/ 	.byte	0x2f, 0x74, 0x6d, 0x70, 0x2f, 0x63, 0x75, 0x74, 0x6c, 0x61, 0x73, 0x73, 0x5f, 0x73, 0x77, 0x65
        /*0022*/ 	.byte	0x65, 0x70, 0x5f, 0x73, 0x72, 0x63, 0x2f, 0x69, 0x6e, 0x63, 0x6c, 0x75, 0x64, 0x65, 0x2f, 0x63
        /*0032*/ 	.byte	0x75, 0x74, 0x6c, 0x61, 0x73, 0x73, 0x2f, 0x67, 0x65, 0x6d, 0x6d, 0x2f, 0x63, 0x6f, 0x6c, 0x6c
        /*0042*/ 	.byte	0x65, 0x63, 0x74, 0x69, 0x76, 0x65, 0x2f, 0x73, 0x6d, 0x39, 0x30, 0x5f, 0x6d, 0x6d, 0x61, 0x5f
        /*0052*/ 	.byte	0x74, 0x6d, 0x61, 0x5f, 0x67, 0x6d, 0x6d, 0x61, 0x5f, 0x73, 0x73, 0x5f, 0x77, 0x61, 0x72, 0x70
        /*0062*/ 	.byte	0x73, 0x70, 0x65, 0x63, 0x69, 0x61, 0x6c, 0x69, 0x7a, 0x65, 0x64, 0x2e, 0x68, 0x70, 0x70, 0x00
	.type		__unnamed_1,@object
	.size		__unnamed_1,(.L_0 - __unnamed_1)
__unnamed_1:
        /*0072*/ 	.byte	0x76, 0x6f, 0x69, 0x64, 0x20, 0x63, 0x75, 0x74, 0x6c, 0x61, 0x73, 0x73, 0x3a, 0x3a, 0x67, 0x65
        /* <DEDUP_REMOVED lines=180> */
        /*0bc2*/ 	.byte	0x74, 0x69, 0x74, 0x79, 0x5d, 0x00
.L_0:


//--------------------- .nv.shared._ZN7cutlass13device_kernelINS_4gemm6kernel13GemmUniversalIN4cute5tupleIJiiiiEEENS1_10collective13CollectiveMmaINS1_34MainloopSm90TmaGmmaWarpSpecializedILi3ENS5_IJNS4_1CILi8EEENSA_ILi1EEESC_EEENS1_35KernelTmaWarpSpecializedCooperativeEEENS5_IJNSA_ILi128EEESG_SG_EEENS_6half_tENS5_IJlSC_lEEESI_SJ_NS4_8TiledMMAINS4_8MMA_AtomIJNS4_4SM904GMMA26MMA_64x128x16_F32F16F16_SSILNSN_5MajorE0ELSP_0ELNSN_7ScaleInE1ELSQ_1EEEEEENS4_6LayoutINS5_IJNSA_ILi2EEESC_SC_EEENS5_IJSC_NSA_ILi0EEESW_EEEEENS5_IJNS4_10UnderscoreESZ_SZ_EEEEENS4_13SM90_TMA_LOADENS4_14ComposedLayoutINS4_7SwizzleILi3ELi4ELi3EEENS4_18smem_ptr_flag_bitsILi16EEENST_INS5_IJSB_NSA_ILi64EEEEEENS5_IJS18_SC_EEEEEEEvNS4_8identityENS4_23SM90_TMA_LOAD_MULTICASTES1C_vS1D_EENS_8epilogue10collective6detail29Sm90TmaWarpSpecializedAdapterINS1H_15DefaultEpilogueISI_SJ_SJ_NS1G_6thread17LinearCombinationISI_Li1EffLNS1L_9ScaleType4KindE0ELNS_15FloatRoundStyleE2ESI_EENS1_15EpilogueDefaultEEEEEvvEEEEvNT_6ParamsE --------------------------
	.section	.nv.shared._ZN7cutlass13device_kernelINS_4gemm6kernel13GemmUniversalIN4cute5tupleIJiiiiEEENS1_10collective13CollectiveMmaINS1_34MainloopSm90TmaGmmaWarpSpecializedILi3ENS5_IJNS4_1CILi8EEENSA_ILi1EEESC_EEENS1_35KernelTmaWarpSpecializedCooperativeEEENS5_IJNSA_ILi128EEESG_SG_EEENS_6half_tENS5_IJlSC_lEEESI_SJ_NS4_8TiledMMAINS4_8MMA_AtomIJNS4_4SM904GMMA26MMA_64x128x16_F32F16F16_SSILNSN_5MajorE0ELSP_0ELNSN_7ScaleInE1ELSQ_1EEEEEENS4_6LayoutINS5_IJNSA_ILi2EEESC_SC_EEENS5_IJSC_NSA_ILi0EEESW_EEEEENS5_IJNS4_10UnderscoreESZ_SZ_EEEEENS4_13SM90_TMA_LOADENS4_14ComposedLayoutINS4_7SwizzleILi3ELi4ELi3EEENS4_18smem_ptr_flag_bitsILi16EEENST_INS5_IJSB_NSA_ILi64EEEEEENS5_IJS18_SC_EEEEEEEvNS4_8identityENS4_23SM90_TMA_LOAD_MULTICASTES1C_vS1D_EENS_8epilogue10collective6detail29Sm90TmaWarpSpecializedAdapterINS1H_15DefaultEpilogueISI_SJ_SJ_NS1G_6thread17LinearCombinationISI_Li1EffLNS1L_9ScaleType4KindE0ELNS_15FloatRoundStyleE2ESI_EENS1_15EpilogueDefaultEEEEEvvEEEEvNT_6ParamsE,"aw",@nobits
	.sectionflags	@""
	.align	16
	.zero		1024


//--------------------- .nv.shared.reserved.0     --------------------------
	.section	.nv.shared.reserved.0,"aw",@nobits
	.weak		__nv_reservedSMEM_offset_0_alias
	.size		__nv_reservedSMEM_offset_0_alias, 0, 0
	.other		__nv_reservedSMEM_offset_0_alias,@"STO_CUDA_RESERVED_SHARED STV_DEFAULT"
__nv_reservedSMEM_offset_0_alias:
	.zero		0


//--------------------- .nv.global                --------------------------
	.section	.nv.global,"aw",@nobits
.nv.global:
	.type		_ZN40_INTERNAL_48923799_4_k_cu_eb12f6cd_237794cute1_E,@object
	.size		_ZN40_INTERNAL_48923799_4_k_cu_eb12f6cd_237794cute1_E,(_ZN40_INTERNAL_48923799_4_k_cu_eb12f6cd_237794cuda3std3__45__cpo6cbeginE - _ZN40_INTERNAL_48923799_4_k_cu_eb12f6cd_237794cute1_E)
_ZN40_INTERNAL_48923799_4_k_cu_eb12f6cd_237794cute1_E:
	.zero		1
	.type		_ZN40_INTERNAL_48923799_4_k_cu_eb12f6cd_237794cuda3std3__45__cpo6cbeginE,@object
	.size		_ZN40_INTERNAL_48923799_4_k_cu_eb12f6cd_237794cuda3std3__45__cpo6cbeginE,(_ZN40_INTERNAL_48923799_4_k_cu_eb12f6cd_237794cuda3std3__48in_placeE - _ZN40_INTERNAL_48923799_4_k_cu_eb12f6cd_237794cuda3std3__45__cpo6cbeginE)
_ZN40_INTERNAL_48923799_4_k_cu_eb12f6cd_237794cuda3std3__45__cpo6cbeginE:
	.zero		1
	.type		_ZN40_INTERNAL_48923799_4_k_cu_eb12f6cd_237794cuda3std3__48in_placeE,@object
	.size		_ZN40_INTERNAL_48923799_4_k_cu_eb12f6cd_237794cuda3std3__48in_placeE,(_ZN40_INTERNAL_48923799_4_k_cu_eb12f6cd_237794cuda3std6ranges3__45__cpo9iter_moveE - _ZN40_INTERNAL_48923799_4_k_cu_eb12f6cd_237794cuda3std3__48in_placeE)
_ZN40_INTERNAL_48923799_4_k_cu_eb12f6cd_237794cuda3std3__48in_placeE:
	.zero		1
	.type		_ZN40_INTERNAL_48923799_4_k_cu_eb12f6cd_237794cuda3std6ranges3__45__cpo9iter_moveE,@object
	.size		_ZN40_INTERNAL_48923799_4_k_cu_eb12f6cd_237794cuda3std6ranges3__45__cpo9iter_moveE,(_ZN40_INTERNAL_48923799_4_k_cu_eb12f6cd_237794cuda3std3__45__cpo5beginE - _ZN40_INTERNAL_48923799_4_k_cu_eb12f6cd_237794cuda3std6ranges3__45__cpo9iter_moveE)
_ZN40_INTERNAL_48923799_4_k_cu_eb12f6cd_237794cuda3std6ranges3__45__cpo9iter_moveE:
	.zero		1
	.type		_ZN40_INTERNAL_48923799_4_k_cu_eb12f6cd_237794cuda3std3__45__cpo5beginE,@object
	.size		_ZN40_INTERNAL_48923799_4_k_cu_eb12f6cd_237794cuda3std3__45__cpo5beginE,(_ZN40_INTERNAL_48923799_4_k_cu_eb12f6cd_237794cuda3std3__442_GLOBAL__N__48923799_4_k_cu_eb12f6cd_237796ignoreE - _ZN40_INTERNAL_48923799_4_k_cu_eb12f6cd_237794cuda3std3__45__cpo5beginE)
_ZN40_INTERNAL_48923799_4_k_cu_eb12f6cd_237794cuda3std3__45__cpo5beginE:
	.zero		1
	.type		_ZN40_INTERNAL_48923799_4_k_cu_eb12f6cd_237794cuda3std3__442_GLOBAL__N__48923799_4_k_cu_eb12f6cd_237796ignoreE,@object
	.size		_ZN40_INTERNAL_48923799_4_k_cu_eb12f6cd_237794cuda3std3__442_GLOBAL__N__48923799_4_k_cu_eb12f6cd_237796ignoreE,(_ZN40_INTERNAL_48923799_4_k_cu_eb12f6cd_237794cute7productE - _ZN40_INTERNAL_48923799_4_k_cu_eb12f6cd_237794cuda3std3__442_GLOBAL__N__48923799_4_k_cu_eb12f6cd_237796ignoreE)
_ZN40_INTERNAL_48923799_4_k_cu_eb12f6cd_237794cuda3std3__442_GLOBAL__N__48923799_4_k_cu_eb12f6cd_237796ignoreE:
	.zero		1
	.type		_ZN40_INTERNAL_48923799_4_k_cu_eb12f6cd_237794cute7productE,@object
	.size		_ZN40_INTERNAL_48923799_4_k_cu_eb12f6cd_237794cute7productE,(_ZN40_INTERNAL_48923799_4_k_cu_eb12f6cd_237794cuda3std3__45__cpo3endE - _ZN40_INTERNAL_48923799_4_k_cu_eb12f6cd_237794cute7productE)
_ZN40_INTERNAL_48923799_4_k_cu_eb12f6cd_237794cute7productE:
	.zero		1
	.type		_ZN40_INTERNAL_48923799_4_k_cu_eb12f6cd_237794cuda3std3__45__cpo3endE,@object
	.size		_ZN40_INTERNAL_48923799_4_k_cu_eb12f6cd_237794cuda3std3__45__cpo3endE,(_ZN40_INTERNAL_48923799_4_k_cu_eb12f6cd_237794cuda3std3__419piecewise_constructE - _ZN40_INTERNAL_48923799_4_k_cu_eb12f6cd_237794cuda3std3__45__cpo3endE)
_ZN40_INTERNAL_48923799_4_k_cu_eb12f6cd_237794cuda3std3__45__cpo3endE:
	.zero		1
	.type		_ZN40_INTERNAL_48923799_4_k_cu_eb12f6cd_237794cuda3std3__419piecewise_constructE,@object
	.size		_ZN40_INTERNAL_48923799_4_k_cu_eb12f6cd_237794cuda3std3__419piecewise_constructE,(_ZN40_INTERNAL_48923799_4_k_cu_eb12f6cd_237794cuda3std3__45__cpo4cendE - _ZN40_INTERNAL_48923799_4_k_cu_eb12f6cd_237794cuda3std3__419piecewise_constructE)
_ZN40_INTERNAL_48923799_4_k_cu_eb12f6cd_237794cuda3std3__419piecewise_constructE:
	.zero		1
	.type		_ZN40_INTERNAL_48923799_4_k_cu_eb12f6cd_237794cuda3std3__45__cpo4cendE,@object
	.size		_ZN40_INTERNAL_48923799_4_k_cu_eb12f6cd_237794cuda3std3__45__cpo4cendE,(_ZN40_INTERNAL_48923799_4_k_cu_eb12f6cd_237794cuda3std6ranges3__45__cpo4swapE - _ZN40_INTERNAL_48923799_4_k_cu_eb12f6cd_237794cuda3std3__45__cpo4cendE)
_ZN40_INTERNAL_48923799_4_k_cu_eb12f6cd_237794cuda3std3__45__cpo4cendE:
	.zero		1
	.type		_ZN40_INTERNAL_48923799_4_k_cu_eb12f6cd_237794cuda3std6ranges3__45__cpo4swapE,@object
	.size		_ZN40_INTERNAL_48923799_4_k_cu_eb12f6cd_237794cuda3std6ranges3__45__cpo4swapE,(.L_8 - _ZN40_INTERNAL_48923799_4_k_cu_eb12f6cd_237794cuda3std6ranges3__45__cpo4swapE)
_ZN40_INTERNAL_48923799_4_k_cu_eb12f6cd_237794cuda3std6ranges3__45__cpo4swapE:
	.zero		1
.L_8:


//--------------------- .nv.constant0._ZN7cutlass13device_kernelINS_4gemm6kernel13GemmUniversalIN4cute5tupleIJiiiiEEENS1_10collective13CollectiveMmaINS1_34MainloopSm90TmaGmmaWarpSpecializedILi3ENS5_IJNS4_1CILi8EEENSA_ILi1EEESC_EEENS1_35KernelTmaWarpSpecializedCooperativeEEENS5_IJNSA_ILi128EEESG_SG_EEENS_6half_tENS5_IJlSC_lEEESI_SJ_NS4_8TiledMMAINS4_8MMA_AtomIJNS4_4SM904GMMA26MMA_64x128x16_F32F16F16_SSILNSN_5MajorE0ELSP_0ELNSN_7ScaleInE1ELSQ_1EEEEEENS4_6LayoutINS5_IJNSA_ILi2EEESC_SC_EEENS5_IJSC_NSA_ILi0EEESW_EEEEENS5_IJNS4_10UnderscoreESZ_SZ_EEEEENS4_13SM90_TMA_LOADENS4_14ComposedLayoutINS4_7SwizzleILi3ELi4ELi3EEENS4_18smem_ptr_flag_bitsILi16EEENST_INS5_IJSB_NSA_ILi64EEEEEENS5_IJS18_SC_EEEEEEEvNS4_8identityENS4_23SM90_TMA_LOAD_MULTICASTES1C_vS1D_EENS_8epilogue10collective6detail29Sm90TmaWarpSpecializedAdapterINS1H_15DefaultEpilogueISI_SJ_SJ_NS1G_6thread17LinearCombinationISI_Li1EffLNS1L_9ScaleType4KindE0ELNS_15FloatRoundStyleE2ESI_EENS1_15EpilogueDefaultEEEEEvvEEEEvNT_6ParamsE --------------------------
	.section	.nv.constant0._ZN7cutlass13device_kernelINS_4gemm6kernel13GemmUniversalIN4cute5tupleIJiiiiEEENS1_10collective13CollectiveMmaINS1_34MainloopSm90TmaGmmaWarpSpecializedILi3ENS5_IJNS4_1CILi8EEENSA_ILi1EEESC_EEENS1_35KernelTmaWarpSpecializedCooperativeEEENS5_IJNSA_ILi128EEESG_SG_EEENS_6half_tENS5_IJlSC_lEEESI_SJ_NS4_8TiledMMAINS4_8MMA_AtomIJNS4_4SM904GMMA26MMA_64x128x16_F32F16F16_SSILNSN_5MajorE0ELSP_0ELNSN_7ScaleInE1ELSQ_1EEEEEENS4_6LayoutINS5_IJNSA_ILi2EEESC_SC_EEENS5_IJSC_NSA_ILi0EEESW_EEEEENS5_IJNS4_10UnderscoreESZ_SZ_EEEEENS4_13SM90_TMA_LOADENS4_14ComposedLayoutINS4_7SwizzleILi3ELi4ELi3EEENS4_18smem_ptr_flag_bitsILi16EEENST_INS5_IJSB_NSA_ILi64EEEEEENS5_IJS18_SC_EEEEEEEvNS4_8identityENS4_23SM90_TMA_LOAD_MULTICASTES1C_vS1D_EENS_8epilogue10collective6detail29Sm90TmaWarpSpecializedAdapterINS1H_15DefaultEpilogueISI_SJ_SJ_NS1G_6thread17LinearCombinationISI_Li1EffLNS1L_9ScaleType4KindE0ELNS_15FloatRoundStyleE2ESI_EENS1_15EpilogueDefaultEEEEEvvEEEEvNT_6ParamsE,"a",@progbits
	.sectionflags	@""
	.align	4
.nv.constant0._ZN7cutlass13device_kernelINS_4gemm6kernel13GemmUniversalIN4cute5tupleIJiiiiEEENS1_10collective13CollectiveMmaINS1_34MainloopSm90TmaGmmaWarpSpecializedILi3ENS5_IJNS4_1CILi8EEENSA_ILi1EEESC_EEENS1_35KernelTmaWarpSpecializedCooperativeEEENS5_IJNSA_ILi128EEESG_SG_EEENS_6half_tENS5_IJlSC_lEEESI_SJ_NS4_8TiledMMAINS4_8MMA_AtomIJNS4_4SM904GMMA26MMA_64x128x16_F32F16F16_SSILNSN_5MajorE0ELSP_0ELNSN_7ScaleInE1ELSQ_1EEEEEENS4_6LayoutINS5_IJNSA_ILi2EEESC_SC_EEENS5_IJSC_NSA_ILi0EEESW_EEEEENS5_IJNS4_10UnderscoreESZ_SZ_EEEEENS4_13SM90_TMA_LOADENS4_14ComposedLayoutINS4_7SwizzleILi3ELi4ELi3EEENS4_18smem_ptr_flag_bitsILi16EEENST_INS5_IJSB_NSA_ILi64EEEEEENS5_IJS18_SC_EEEEEEEvNS4_8identityENS4_23SM90_TMA_LOAD_MULTICASTES1C_vS1D_EENS_8epilogue10collective6detail29Sm90TmaWarpSpecializedAdapterINS1H_15DefaultEpilogueISI_SJ_SJ_NS1G_6thread17LinearCombinationISI_Li1EffLNS1L_9ScaleType4KindE0ELNS_15FloatRoundStyleE2ESI_EENS1_15EpilogueDefaultEEEEEvvEEEEvNT_6ParamsE:
	.zero		1664


//--------------------- SYMBOLS --------------------------

	.type		.nv.reservedSmem.offset0,@object
	.size		.nv.reservedSmem.offset0,0x4
	.type		__assertfail,@function
